// auto-generated by cutlass_sweep.gemm — config: {"arch": "sm_90", "cluster_m": 2, "cluster_n": 2, "dtype": "fp16", "stages": 3, "tile_k": 128, "tile_m": 256, "tile_n": 128}
#include "cutlass/cutlass.h"
#include "cutlass/gemm/collective/collective_builder.hpp"
#include "cutlass/gemm/device/gemm_universal_adapter.h"
#include "cutlass/gemm/kernel/gemm_universal.hpp"
#include "cutlass/epilogue/collective/collective_builder.hpp"

using ElemA = cutlass::half_t;
using ElemB = cutlass::half_t;
using ElemCD = cutlass::half_t;
using Acc  = float;
using TileShape    = cute::Shape<cute::_256, cute::_128, cute::_128>;
using ClusterShape = cute::Shape<cute::_2, cute::_2, cute::_1>;

using CollectiveEpilogue = typename cutlass::epilogue::collective::CollectiveBuilder<
    cutlass::arch::Sm90, cutlass::arch::OpClassTensorOp,
    TileShape, ClusterShape,
    cutlass::epilogue::collective::EpilogueTileAuto,
    Acc, Acc,
    ElemCD, cutlass::layout::RowMajor, 128 / cutlass::sizeof_bits<ElemCD>::value,
    ElemCD, cutlass::layout::RowMajor, 128 / cutlass::sizeof_bits<ElemCD>::value,
    cutlass::epilogue::collective::EpilogueScheduleAuto
  >::CollectiveOp;

using CollectiveMainloop = typename cutlass::gemm::collective::CollectiveBuilder<
    cutlass::arch::Sm90, cutlass::arch::OpClassTensorOp,
    ElemA, cutlass::layout::RowMajor, 128 / cutlass::sizeof_bits<ElemA>::value,
    ElemB, cutlass::layout::ColumnMajor, 128 / cutlass::sizeof_bits<ElemB>::value,
    Acc,
    TileShape, ClusterShape,
    cutlass::gemm::collective::StageCount<3>,
    cutlass::gemm::collective::KernelScheduleAuto
  >::CollectiveOp;

using GemmKernel = cutlass::gemm::kernel::GemmUniversal<
    cute::Shape<int,int,int,int>,
    CollectiveMainloop,
    CollectiveEpilogue
>;
using Gemm = cutlass::gemm::device::GemmUniversalAdapter<GemmKernel>;

// Force the device kernel symbol into the cubin without needing a host main.
auto* _anchor = &cutlass::device_kernel<GemmKernel>;


// ===== COMPILED SASS (sm_90a) =====

	.target	sm_90a

	.elftype	@"ET_EXEC"


//--------------------- .note.nv.tkinfo           --------------------------
	.section	.note.nv.tkinfo,"",@"SHT_NOTE"
	.sectionflags	@"SHF_NOTE_NV_TKINFO"
	.tkinfo
        /*0018*/ 	.word	0x00000002
        /*0030*/ 	.string	""
        /*0030*/ 	.string	"ptxas"
        /*0030*/ 	.string	"Cuda compilation tools, release 13.0, V13.0.88"
        /*0030*/ 	.string	"Build cuda_13.0.r13.0/compiler.36424714_0"
        /*0030*/ 	.string	"-arch sm_90a -m 64 "



//--------------------- .note.nv.cuinfo           --------------------------
	.section	.note.nv.cuinfo,"",@"SHT_NOTE"
	.sectionflags	@"SHF_NOTE_NV_CUINFO"
        /*0018*/ 	.short	0x0002
        /*001a*/ 	.short	0x005a
        /*001c*/ 	.short	0x0082
	.zero		2


//--------------------- .nv.info                  --------------------------
	.section	.nv.info,"",@"SHT_CUDA_INFO"
	.align	4


	//----- nvinfo : EIATTR_REGCOUNT
	.align		4
        /*0000*/ 	.byte	0x04, 0x2f
        /*0002*/ 	.short	(.L_15 - .L_14)
	.align		4
.L_14:
        /*0004*/ 	.word	index@(_ZN7cutlass13device_kernelINS_4gemm6kernel13GemmUniversalIN4cute5tupleIJiiiiEEENS1_10collective13CollectiveMmaINS1_34MainloopSm90TmaGmmaWarpSpecializedILi3ENS5_IJNS4_1CILi2EEESB_NSA_ILi1EEEEEENS1_35KernelTmaWarpSpecializedCooperativeEEENS5_IJNSA_ILi256EEENSA_ILi128EEESH_EEENS_6half_tENS5_IJlSC_lEEESJ_SK_NS4_8TiledMMAINS4_8MMA_AtomIJNS4_4SM904GMMA26MMA_64x128x16_F32F16F16_SSILNSO_5MajorE0ELSQ_0ELNSO_7ScaleInE1ELSR_1EEEEEENS4_6LayoutINS5_IJSB_SC_SC_EEENS5_IJSC_NSA_ILi0EEESW_EEEEENS5_IJNS4_10UnderscoreESZ_SZ_EEEEENS4_23SM90_TMA_LOAD_MULTICASTENS4_14ComposedLayoutINS4_7SwizzleILi3ELi4ELi3EEENS4_18smem_ptr_flag_bitsILi16EEENSU_INS5_IJNSA_ILi8EEENSA_ILi64EEEEEENS5_IJS19_SC_EEEEEEEvNS4_8identityES12_S1D_vS1E_EENS_8epilogue10collective6detail29Sm90TmaWarpSpecializedAdapterINS1H_15DefaultEpilogueISJ_SK_SK_NS1G_6thread17LinearCombinationISJ_Li1EffLNS1L_9ScaleType4KindE0ELNS_15FloatRoundStyleE2ESJ_EENS1_15EpilogueDefaultEEEEEvvEEEEvNT_6ParamsE)
        /*0008*/ 	.word	0x000000a8


	//----- nvinfo : EIATTR_FRAME_SIZE
	.align		4
.L_15:
        /*000c*/ 	.byte	0x04, 0x11
        /*000e*/ 	.short	(.L_17 - .L_16)
	.align		4
.L_16:
        /*0010*/ 	.word	index@(_ZN7cutlass13device_kernelINS_4gemm6kernel13GemmUniversalIN4cute5tupleIJiiiiEEENS1_10collective13CollectiveMmaINS1_34MainloopSm90TmaGmmaWarpSpecializedILi3ENS5_IJNS4_1CILi2EEESB_NSA_ILi1EEEEEENS1_35KernelTmaWarpSpecializedCooperativeEEENS5_IJNSA_ILi256EEENSA_ILi128EEESH_EEENS_6half_tENS5_IJlSC_lEEESJ_SK_NS4_8TiledMMAINS4_8MMA_AtomIJNS4_4SM904GMMA26MMA_64x128x16_F32F16F16_SSILNSO_5MajorE0ELSQ_0ELNSO_7ScaleInE1ELSR_1EEEEEENS4_6LayoutINS5_IJSB_SC_SC_EEENS5_IJSC_NSA_ILi0EEESW_EEEEENS5_IJNS4_10UnderscoreESZ_SZ_EEEEENS4_23SM90_TMA_LOAD_MULTICASTENS4_14ComposedLayoutINS4_7SwizzleILi3ELi4ELi3EEENS4_18smem_ptr_flag_bitsILi16EEENSU_INS5_IJNSA_ILi8EEENSA_ILi64EEEEEENS5_IJS19_SC_EEEEEEEvNS4_8identityES12_S1D_vS1E_EENS_8epilogue10collective6detail29Sm90TmaWarpSpecializedAdapterINS1H_15DefaultEpilogueISJ_SK_SK_NS1G_6thread17LinearCombinationISJ_Li1EffLNS1L_9ScaleType4KindE0ELNS_15FloatRoundStyleE2ESJ_EENS1_15EpilogueDefaultEEEEEvvEEEEvNT_6ParamsE)
        /*0014*/ 	.word	0x00000000


	//----- nvinfo : EIATTR_MIN_STACK_SIZE
	.align		4
.L_17:
        /*0018*/ 	.byte	0x04, 0x12
        /*001a*/ 	.short	(.L_19 - .L_18)
	.align		4
.L_18:
        /*001c*/ 	.word	index@(_ZN7cutlass13device_kernelINS_4gemm6kernel13GemmUniversalIN4cute5tupleIJiiiiEEENS1_10collective13CollectiveMmaINS1_34MainloopSm90TmaGmmaWarpSpecializedILi3ENS5_IJNS4_1CILi2EEESB_NSA_ILi1EEEEEENS1_35KernelTmaWarpSpecializedCooperativeEEENS5_IJNSA_ILi256EEENSA_ILi128EEESH_EEENS_6half_tENS5_IJlSC_lEEESJ_SK_NS4_8TiledMMAINS4_8MMA_AtomIJNS4_4SM904GMMA26MMA_64x128x16_F32F16F16_SSILNSO_5MajorE0ELSQ_0ELNSO_7ScaleInE1ELSR_1EEEEEENS4_6LayoutINS5_IJSB_SC_SC_EEENS5_IJSC_NSA_ILi0EEESW_EEEEENS5_IJNS4_10UnderscoreESZ_SZ_EEEEENS4_23SM90_TMA_LOAD_MULTICASTENS4_14ComposedLayoutINS4_7SwizzleILi3ELi4ELi3EEENS4_18smem_ptr_flag_bitsILi16EEENSU_INS5_IJNSA_ILi8EEENSA_ILi64EEEEEENS5_IJS19_SC_EEEEEEEvNS4_8identityES12_S1D_vS1E_EENS_8epilogue10collective6detail29Sm90TmaWarpSpecializedAdapterINS1H_15DefaultEpilogueISJ_SK_SK_NS1G_6thread17LinearCombinationISJ_Li1EffLNS1L_9ScaleType4KindE0ELNS_15FloatRoundStyleE2ESJ_EENS1_15EpilogueDefaultEEEEEvvEEEEvNT_6ParamsE)
        /*0020*/ 	.word	0x00000000
.L_19:


//--------------------- .nv.compat                --------------------------
	.section	.nv.compat,"",@"SHT_CUDA_COMPAT_INFO"
	.align	4
        /*0000*/ 	.byte	0x02, 0x09, 0x01, 0x00, 0x02, 0x02, 0x04, 0x00, 0x02, 0x05, 0x05, 0x00, 0x03, 0x07, 0x01, 0x01
        /*0010*/ 	.byte	0x02, 0x03, 0x01, 0x00, 0x02, 0x06, 0x01, 0x00, 0x04, 0x0b, 0x08, 0x00, 0x00, 0x00, 0x00, 0x00
        /*0020*/ 	.byte	0x00, 0x00, 0x00, 0x00


//--------------------- .nv.info._ZN7cutlass13device_kernelINS_4gemm6kernel13GemmUniversalIN4cute5tupleIJiiiiEEENS1_10collective13CollectiveMmaINS1_34MainloopSm90TmaGmmaWarpSpecializedILi3ENS5_IJNS4_1CILi2EEESB_NSA_ILi1EEEEEENS1_35KernelTmaWarpSpecializedCooperativeEEENS5_IJNSA_ILi256EEENSA_ILi128EEESH_EEENS_6half_tENS5_IJlSC_lEEESJ_SK_NS4_8TiledMMAINS4_8MMA_AtomIJNS4_4SM904GMMA26MMA_64x128x16_F32F16F16_SSILNSO_5MajorE0ELSQ_0ELNSO_7ScaleInE1ELSR_1EEEEEENS4_6LayoutINS5_IJSB_SC_SC_EEENS5_IJSC_NSA_ILi0EEESW_EEEEENS5_IJNS4_10UnderscoreESZ_SZ_EEEEENS4_23SM90_TMA_LOAD_MULTICASTENS4_14ComposedLayoutINS4_7SwizzleILi3ELi4ELi3EEENS4_18smem_ptr_flag_bitsILi16EEENSU_INS5_IJNSA_ILi8EEENSA_ILi64EEEEEENS5_IJS19_SC_EEEEEEEvNS4_8identityES12_S1D_vS1E_EENS_8epilogue10collective6detail29Sm90TmaWarpSpecializedAdapterINS1H_15DefaultEpilogueISJ_SK_SK_NS1G_6thread17LinearCombinationISJ_Li1EffLNS1L_9ScaleType4KindE0ELNS_15FloatRoundStyleE2ESJ_EENS1_15EpilogueDefaultEEEEEvvEEEEvNT_6ParamsE --------------------------
	.section	.nv.info._ZN7cutlass13device_kernelINS_4gemm6kernel13GemmUniversalIN4cute5tupleIJiiiiEEENS1_10collective13CollectiveMmaINS1_34MainloopSm90TmaGmmaWarpSpecializedILi3ENS5_IJNS4_1CILi2EEESB_NSA_ILi1EEEEEENS1_35KernelTmaWarpSpecializedCooperativeEEENS5_IJNSA_ILi256EEENSA_ILi128EEESH_EEENS_6half_tENS5_IJlSC_lEEESJ_SK_NS4_8TiledMMAINS4_8MMA_AtomIJNS4_4SM904GMMA26MMA_64x128x16_F32F16F16_SSILNSO_5MajorE0ELSQ_0ELNSO_7ScaleInE1ELSR_1EEEEEENS4_6LayoutINS5_IJSB_SC_SC_EEENS5_IJSC_NSA_ILi0EEESW_EEEEENS5_IJNS4_10UnderscoreESZ_SZ_EEEEENS4_23SM90_TMA_LOAD_MULTICASTENS4_14ComposedLayoutINS4_7SwizzleILi3ELi4ELi3EEENS4_18smem_ptr_flag_bitsILi16EEENSU_INS5_IJNSA_ILi8EEENSA_ILi64EEEEEENS5_IJS19_SC_EEEEEEEvNS4_8identityES12_S1D_vS1E_EENS_8epilogue10collective6detail29Sm90TmaWarpSpecializedAdapterINS1H_15DefaultEpilogueISJ_SK_SK_NS1G_6thread17LinearCombinationISJ_Li1EffLNS1L_9ScaleType4KindE0ELNS_15FloatRoundStyleE2ESJ_EENS1_15EpilogueDefaultEEEEEvvEEEEvNT_6ParamsE,"",@"SHT_CUDA_INFO"
	.sectionflags	@""
	.align	4


	//----- nvinfo : EIATTR_CUDA_API_VERSION
	.align		4
        /*0000*/ 	.byte	0x04, 0x37
        /*0002*/ 	.short	(.L_21 - .L_20)
.L_20:
        /*0004*/ 	.word	0x00000082


	//----- nvinfo : EIATTR_KPARAM_INFO
	.align		4
.L_21:
        /*0008*/ 	.byte	0x04, 0x17
        /*000a*/ 	.short	(.L_23 - .L_22)
.L_22:
        /*000c*/ 	.word	0x00000000
        /*0010*/ 	.short	0x0000
        /*0012*/ 	.short	0x0070
        /*0014*/ 	.byte	0x00, 0xf0, 0x01, 0x10


	//----- nvinfo : EIATTR_SPARSE_MMA_MASK
	.align		4
.L_23:
        /*0018*/ 	.byte	0x03, 0x50
        /*001a*/ 	.short	0x0000


	//----- nvinfo : EIATTR_MAXREG_COUNT
	.align		4
        /*001c*/ 	.byte	0x03, 0x1b
        /*001e*/ 	.short	0x00a8


	//----- nvinfo : EIATTR_NUM_BARRIERS
	.align		4
        /*0020*/ 	.byte	0x02, 0x4c
        /*0022*/ 	.byte	0x01
	.zero		1


	//----- nvinfo : EIATTR_EXTERNS
	.align		4
        /*0024*/ 	.byte	0x04, 0x0f
        /*0026*/ 	.short	(.L_25 - .L_24)


	//   ....[0]....
	.align		4
.L_24:
        /*0028*/ 	.word	index@(__assertfail)


	//----- nvinfo : EIATTR_MERCURY_ISA_VERSION
	.align		4
.L_25:
        /*002c*/ 	.byte	0x03, 0x5f
        /*002e*/ 	.short	0x0101


	//----- nvinfo : EIATTR_INT_WARP_WIDE_INSTR_OFFSETS
	.align		4
        /*0030*/ 	.byte	0x04, 0x31
        /*0032*/ 	.short	(.L_27 - .L_26)


	//   ....[0]....
.L_26:
        /*0034*/ 	.word	0x00000460


	//   ....[1]....
        /*0038*/ 	.word	0x00000490


	//   ....[2]....
        /*003c*/ 	.word	0x00000650


	//----- nvinfo : EIATTR_COOP_GROUP_MASK_REGIDS
	.align		4
.L_27:
        /*0040*/ 	.byte	0x04, 0x29
        /*0042*/ 	.short	(.L_29 - .L_28)


	//   ....[0]....
.L_28:
        /*0044*/ 	.word	0xffffffff


	//   ....[1]....
        /*0048*/ 	.word	0xffffffff


	//   ....[2]....
        /*004c*/ 	.word	0xffffffff


	//   ....[3]....
        /*0050*/ 	.word	0xffffffff


	//   ....[4]....
        /*0054*/ 	.word	0xffffffff


	//   ....[5]....
        /*0058*/ 	.word	0xffffffff


	//----- nvinfo : EIATTR_COOP_GROUP_INSTR_OFFSETS
	.align		4
.L_29:
        /*005c*/ 	.byte	0x04, 0x28
        /*005e*/ 	.short	(.L_31 - .L_30)


	//   ....[0]....
.L_30:
        /*0060*/ 	.word	0x00000060


	//   ....[1]....
        /*0064*/ 	.word	0x00000070


	//   ....[2]....
        /*0068*/ 	.word	0x00000130


	//   ....[3]....
        /*006c*/ 	.word	0x000002b0


	//   ....[4]....
        /*0070*/ 	.word	0x000007d0


	//   ....[5]....
        /*0074*/ 	.word	0x00001220


	//----- nvinfo : EIATTR_REG_RECONFIG
	.align		4
.L_31:
        /*0078*/ 	.byte	0x01, 0x54
	.zero		2


	//----- nvinfo : EIATTR_SYSCALL_OFFSETS
	.align		4
        /*007c*/ 	.byte	0x04, 0x46
        /*007e*/ 	.short	(.L_33 - .L_32)


	//   ....[0]....
.L_32:
        /*0080*/ 	.word	0x000013e0


	//----- nvinfo : EIATTR_MBARRIER_INSTR_OFFSETS
	.align		4
.L_33:
        /*0084*/ 	.byte	0x04, 0x39
        /*0086*/ 	.short	(.L_35 - .L_34)


	//   ....[0]....
.L_34:
        /*0088*/ 	.word	0x00000230
        /*008c*/ 	.word	0x000000ff
        /*0090*/ 	.word	0x00000000
        /*0094*/ 	.short	0x0100
        /*0096*/ 	.byte	0x08
	.zero		1


	//   ....[1]....
        /*0098*/ 	.word	0x00000240
        /*009c*/ 	.word	0x000000ff
        /*00a0*/ 	.word	0x00000018
        /*00a4*/ 	.short	0x0100
        /*00a6*/ 	.byte	0x08
	.zero		1


	//   ....[2]....
        /*00a8*/ 	.word	0x00000250
        /*00ac*/ 	.word	0x000000ff
        /*00b0*/ 	.word	0x00000008
        /*00b4*/ 	.short	0x0100
        /*00b6*/ 	.byte	0x08
	.zero		1


	//   ....[3]....
        /*00b8*/ 	.word	0x00000260
        /*00bc*/ 	.word	0x000000ff
        /*00c0*/ 	.word	0x00000020
        /*00c4*/ 	.short	0x0100
        /*00c6*/ 	.byte	0x08
	.zero		1


	//   ....[4]....
        /*00c8*/ 	.word	0x00000270
        /*00cc*/ 	.word	0x000000ff
        /*00d0*/ 	.word	0x00000010
        /*00d4*/ 	.short	0x0100
        /*00d6*/ 	.byte	0x08
	.zero		1


	//   ....[5]....
        /*00d8*/ 	.word	0x00000280
        /*00dc*/ 	.word	0x000000ff
        /*00e0*/ 	.word	0x00000028
        /*00e4*/ 	.short	0x0100
        /*00e6*/ 	.byte	0x08
	.zero		1


	//   ....[6]....
        /*00e8*/ 	.word	0x000006d0
        /*00ec*/ 	.word	0x000000ff
        /*00f0*/ 	.word	0x00000040
        /*00f4*/ 	.short	0x0100
        /*00f6*/ 	.byte	0x06
	.zero		1


	//   ....[7]....
        /*00f8*/ 	.word	0x00000760
        /*00fc*/ 	.word	0x000000ff
        /*0100*/ 	.word	0x00000048
        /*0104*/ 	.short	0x0100
        /*0106*/ 	.byte	0x06
	.zero		1


	//   ....[8]....
        /*0108*/ 	.word	0x000014a0
        /*010c*/ 	.word	0x00000003
        /*0110*/ 	.word	0x00000000
        /*0114*/ 	.short	0x010a
        /*0116*/ 	.byte	0x3f
	.zero		1


	//   ....[9]....
        /*0118*/ 	.word	0x000014e0
        /*011c*/ 	.word	0x00000003
        /*0120*/ 	.word	0x00000000
        /*0124*/ 	.short	0x010a
        /*0126*/ 	.byte	0x3f
	.zero		1


	//   ....[10]....
        /*0128*/ 	.word	0x00001d00
        /*012c*/ 	.word	0x00000005
        /*0130*/ 	.word	0x00000000
        /*0134*/ 	.short	0x010a
        /*0136*/ 	.byte	0x3f
	.zero		1


	//   ....[11]....
        /*0138*/ 	.word	0x00001d40
        /*013c*/ 	.word	0x00000005
        /*0140*/ 	.word	0x00000000
        /*0144*/ 	.short	0x010a
        /*0146*/ 	.byte	0x3f
	.zero		1


	//   ....[12]....
        /*0148*/ 	.word	0x000023e0
        /*014c*/ 	.word	0x00000005
        /*0150*/ 	.word	0x00000000
        /*0154*/ 	.short	0x0101
        /*0156*/ 	.byte	0x3f
	.zero		1


	//   ....[13]....
        /*0158*/ 	.word	0x00002600
        /*015c*/ 	.word	0x00000003
        /*0160*/ 	.word	0x00000000
        /*0164*/ 	.short	0x0101
        /*0166*/ 	.byte	0x3f
	.zero		1


	//   ....[14]....
        /*0168*/ 	.word	0x0000bef0
        /*016c*/ 	.word	0x0000000e
        /*0170*/ 	.word	0x00000018
        /*0174*/ 	.short	0x010a
        /*0176*/ 	.byte	0x3f
	.zero		1


	//   ....[15]....
        /*0178*/ 	.word	0x0000c360
        /*017c*/ 	.word	0x00000006
        /*0180*/ 	.word	0x00000048
        /*0184*/ 	.short	0x0101
        /*0186*/ 	.byte	0x3f
	.zero		1


	//   ....[16]....
        /*0188*/ 	.word	0x0000ca90
        /*018c*/ 	.word	0x00000007
        /*0190*/ 	.word	0x00000000
        /*0194*/ 	.short	0x010a
        /*0196*/ 	.byte	0x3f
	.zero		1


	//   ....[17]....
        /*0198*/ 	.word	0x0000cb10
        /*019c*/ 	.word	0x00000009
        /*01a0*/ 	.word	0x00000000
        /*01a4*/ 	.short	0x010a
        /*01a6*/ 	.byte	0x3f
	.zero		1


	//   ....[18]....
        /*01a8*/ 	.word	0x0000cba0
        /*01ac*/ 	.word	0x00000003
        /*01b0*/ 	.word	0x00000000
        /*01b4*/ 	.short	0x010a
        /*01b6*/ 	.byte	0x3f
	.zero		1


	//   ....[19]....
        /*01b8*/ 	.word	0x0000cc00
        /*01bc*/ 	.word	0x00000003
        /*01c0*/ 	.word	0x00000000
        /*01c4*/ 	.short	0x010a
        /*01c6*/ 	.byte	0x3f
	.zero		1


	//   ....[20]....
        /*01c8*/ 	.word	0x0000cc50
        /*01cc*/ 	.word	0x00000005
        /*01d0*/ 	.word	0x00000000
        /*01d4*/ 	.short	0x010a
        /*01d6*/ 	.byte	0x3f
	.zero		1


	//   ....[21]....
        /*01d8*/ 	.word	0x0000cd20
        /*01dc*/ 	.word	0x0000000e
        /*01e0*/ 	.word	0x00000018
        /*01e4*/ 	.short	0x010a
        /*01e6*/ 	.byte	0x3f
	.zero		1


	//   ....[22]....
        /*01e8*/ 	.word	0x0000cdf0
        /*01ec*/ 	.word	0x00000007
        /*01f0*/ 	.word	0x00000000
        /*01f4*/ 	.short	0x010a
        /*01f6*/ 	.byte	0x3f
	.zero		1


	//   ....[23]....
        /*01f8*/ 	.word	0x0000ce40
        /*01fc*/ 	.word	0x00000009
        /*0200*/ 	.word	0x00000000
        /*0204*/ 	.short	0x010a
        /*0206*/ 	.byte	0x3f
	.zero		1


	//----- nvinfo : EIATTR_NUM_MBARRIERS
	.align		4
.L_35:
        /*0208*/ 	.byte	0x03, 0x38
        /*020a*/ 	.short	0x0008


	//----- nvinfo : EIATTR_EXIT_INSTR_OFFSETS
	.align		4
        /*020c*/ 	.byte	0x04, 0x1c
        /*020e*/ 	.short	(.L_37 - .L_36)


	//   ....[0]....
.L_36:
        /*0210*/ 	.word	0x00000930


	//   ....[1]....
        /*0214*/ 	.word	0x00001150


	//   ....[2]....
        /*0218*/ 	.word	0x0000b530


	//   ....[3]....
        /*021c*/ 	.word	0x0000ba90


	//   ....[4]....
        /*0220*/ 	.word	0x0000cbf0


	//----- nvinfo : EIATTR_MAX_THREADS
	.align		4
.L_37:
        /*0224*/ 	.byte	0x04, 0x05
        /*0226*/ 	.short	(.L_39 - .L_38)
.L_38:
        /*0228*/ 	.word	0x00000180
        /*022c*/ 	.word	0x00000001
        /*0230*/ 	.word	0x00000001


	//----- nvinfo : EIATTR_CRS_STACK_SIZE
	.align		4
.L_39:
        /*0234*/ 	.byte	0x04, 0x1e
        /*0236*/ 	.short	(.L_41 - .L_40)
.L_40:
        /*0238*/ 	.word	0x00000000


	//----- nvinfo : EIATTR_CBANK_PARAM_SIZE
	.align		4
.L_41:
        /*023c*/ 	.byte	0x03, 0x19
        /*023e*/ 	.short	0x0470


	//----- nvinfo : EIATTR_PARAM_CBANK
	.align		4
        /*0240*/ 	.byte	0x04, 0x0a
        /*0242*/ 	.short	(.L_43 - .L_42)
	.align		4
.L_42:
        /*0244*/ 	.word	index@(.nv.constant0._ZN7cutlass13device_kernelINS_4gemm6kernel13GemmUniversalIN4cute5tupleIJiiiiEEENS1_10collective13CollectiveMmaINS1_34MainloopSm90TmaGmmaWarpSpecializedILi3ENS5_IJNS4_1CILi2EEESB_NSA_ILi1EEEEEENS1_35KernelTmaWarpSpecializedCooperativeEEENS5_IJNSA_ILi256EEENSA_ILi128EEESH_EEENS_6half_tENS5_IJlSC_lEEESJ_SK_NS4_8TiledMMAINS4_8MMA_AtomIJNS4_4SM904GMMA26MMA_64x128x16_F32F16F16_SSILNSO_5MajorE0ELSQ_0ELNSO_7ScaleInE1ELSR_1EEEEEENS4_6LayoutINS5_IJSB_SC_SC_EEENS5_IJSC_NSA_ILi0EEESW_EEEEENS5_IJNS4_10UnderscoreESZ_SZ_EEEEENS4_23SM90_TMA_LOAD_MULTICASTENS4_14ComposedLayoutINS4_7SwizzleILi3ELi4ELi3EEENS4_18smem_ptr_flag_bitsILi16EEENSU_INS5_IJNSA_ILi8EEENSA_ILi64EEEEEENS5_IJS19_SC_EEEEEEEvNS4_8identityES12_S1D_vS1E_EENS_8epilogue10collective6detail29Sm90TmaWarpSpecializedAdapterINS1H_15DefaultEpilogueISJ_SK_SK_NS1G_6thread17LinearCombinationISJ_Li1EffLNS1L_9ScaleType4KindE0ELNS_15FloatRoundStyleE2ESJ_EENS1_15EpilogueDefaultEEEEEvvEEEEvNT_6ParamsE)
        /*0248*/ 	.short	0x0210
        /*024a*/ 	.short	0x0470


	//----- nvinfo : EIATTR_SW_WAR
	.align		4
.L_43:
        /*024c*/ 	.byte	0x04, 0x36
        /*024e*/ 	.short	(.L_45 - .L_44)
.L_44:
        /*0250*/ 	.word	0x00000008
.L_45:


//--------------------- .nv.callgraph             --------------------------
	.section	.nv.callgraph,"",@"SHT_CUDA_CALLGRAPH"
	.align	4
	.sectionentsize	8
	.align		4
        /*0000*/ 	.word	0x00000000
	.align		4
        /*0004*/ 	.word	0xffffffff
	.align		4
        /*0008*/ 	.word	index@(_ZN7cutlass13device_kernelINS_4gemm6kernel13GemmUniversalIN4cute5tupleIJiiiiEEENS1_10collective13CollectiveMmaINS1_34MainloopSm90TmaGmmaWarpSpecializedILi3ENS5_IJNS4_1CILi2EEESB_NSA_ILi1EEEEEENS1_35KernelTmaWarpSpecializedCooperativeEEENS5_IJNSA_ILi256EEENSA_ILi128EEESH_EEENS_6half_tENS5_IJlSC_lEEESJ_SK_NS4_8TiledMMAINS4_8MMA_AtomIJNS4_4SM904GMMA26MMA_64x128x16_F32F16F16_SSILNSO_5MajorE0ELSQ_0ELNSO_7ScaleInE1ELSR_1EEEEEENS4_6LayoutINS5_IJSB_SC_SC_EEENS5_IJSC_NSA_ILi0EEESW_EEEEENS5_IJNS4_10UnderscoreESZ_SZ_EEEEENS4_23SM90_TMA_LOAD_MULTICASTENS4_14ComposedLayoutINS4_7SwizzleILi3ELi4ELi3EEENS4_18smem_ptr_flag_bitsILi16EEENSU_INS5_IJNSA_ILi8EEENSA_ILi64EEEEEENS5_IJS19_SC_EEEEEEEvNS4_8identityES12_S1D_vS1E_EENS_8epilogue10collective6detail29Sm90TmaWarpSpecializedAdapterINS1H_15DefaultEpilogueISJ_SK_SK_NS1G_6thread17LinearCombinationISJ_Li1EffLNS1L_9ScaleType4KindE0ELNS_15FloatRoundStyleE2ESJ_EENS1_15EpilogueDefaultEEEEEvvEEEEvNT_6ParamsE)
	.align		4
        /*000c*/ 	.word	index@(__assertfail)
	.align		4
        /*0010*/ 	.word	0x00000000
	.align		4
        /*0014*/ 	.word	0xfffffffe
	.align		4
        /*0018*/ 	.word	0x00000000
	.align		4
        /*001c*/ 	.word	0xfffffffd
	.align		4
        /*0020*/ 	.word	0x00000000
	.align		4
        /*0024*/ 	.word	0xfffffffc


//--------------------- .nv.constant4             --------------------------
	.section	.nv.constant4,"a",@progbits
	.align	8
	.align		8
.nv.constant4:
        /*0000*/ 	.dword	__assertfail
	.align		8
        /*0008*/ 	.dword	__unnamed_1
	.align		8
        /*0010*/ 	.dword	_ZN39_INTERNAL_f408c719_4_k_cu_58649098_37454cuda3std3__45__cpo5beginE
	.align		8
        /*0018*/ 	.dword	_ZN39_INTERNAL_f408c719_4_k_cu_58649098_37454cuda3std3__45__cpo3endE
	.align		8
        /*0020*/ 	.dword	_ZN39_INTERNAL_f408c719_4_k_cu_58649098_37454cuda3std3__45__cpo6cbeginE
	.align		8
        /*0028*/ 	.dword	_ZN39_INTERNAL_f408c719_4_k_cu_58649098_37454cuda3std3__45__cpo4cendE
	.align		8
        /*0030*/ 	.dword	_ZN39_INTERNAL_f408c719_4_k_cu_58649098_37454cuda3std3__441_GLOBAL__N__f408c719_4_k_cu_58649098_37456ignoreE
	.align		8
        /*0038*/ 	.dword	_ZN39_INTERNAL_f408c719_4_k_cu_58649098_37454cuda3std3__419piecewise_constructE
	.align		8
        /*0040*/ 	.dword	_ZN39_INTERNAL_f408c719_4_k_cu_58649098_37454cuda3std3__48in_placeE
	.align		8
        /*0048*/ 	.dword	_ZN39_INTERNAL_f408c719_4_k_cu_58649098_37454cuda3std6ranges3__45__cpo4swapE
	.align		8
        /*0050*/ 	.dword	_ZN39_INTERNAL_f408c719_4_k_cu_58649098_37454cuda3std6ranges3__45__cpo9iter_moveE
	.align		8
        /*0058*/ 	.dword	_ZN39_INTERNAL_f408c719_4_k_cu_58649098_37454cute7productE
	.align		8
        /*0060*/ 	.dword	_ZN39_INTERNAL_f408c719_4_k_cu_58649098_37454cute1_E
	.align		8
        /*0068*/ 	.dword	$str$22
	.align		8
        /*0070*/ 	.dword	$str$23


//--------------------- .text._ZN7cutlass13device_kernelINS_4gemm6kernel13GemmUniversalIN4cute5tupleIJiiiiEEENS1_10collective13CollectiveMmaINS1_34MainloopSm90TmaGmmaWarpSpecializedILi3ENS5_IJNS4_1CILi2EEESB_NSA_ILi1EEEEEENS1_35KernelTmaWarpSpecializedCooperativeEEENS5_IJNSA_ILi256EEENSA_ILi128EEESH_EEENS_6half_tENS5_IJlSC_lEEESJ_SK_NS4_8TiledMMAINS4_8MMA_AtomIJNS4_4SM904GMMA26MMA_64x128x16_F32F16F16_SSILNSO_5MajorE0ELSQ_0ELNSO_7ScaleInE1ELSR_1EEEEEENS4_6LayoutINS5_IJSB_SC_SC_EEENS5_IJSC_NSA_ILi0EEESW_EEEEENS5_IJNS4_10UnderscoreESZ_SZ_EEEEENS4_23SM90_TMA_LOAD_MULTICASTENS4_14ComposedLayoutINS4_7SwizzleILi3ELi4ELi3EEENS4_18smem_ptr_flag_bitsILi16EEENSU_INS5_IJNSA_ILi8EEENSA_ILi64EEEEEENS5_IJS19_SC_EEEEEEEvNS4_8identityES12_S1D_vS1E_EENS_8epilogue10collective6detail29Sm90TmaWarpSpecializedAdapterINS1H_15DefaultEpilogueISJ_SK_SK_NS1G_6thread17LinearCombinationISJ_Li1EffLNS1L_9ScaleType4KindE0ELNS_15FloatRoundStyleE2ESJ_EENS1_15EpilogueDefaultEEEEEvvEEEEvNT_6ParamsE --------------------------
	.section	.text._ZN7cutlass13device_kernelINS_4gemm6kernel13GemmUniversalIN4cute5tupleIJiiiiEEENS1_10collective13CollectiveMmaINS1_34MainloopSm90TmaGmmaWarpSpecializedILi3ENS5_IJNS4_1CILi2EEESB_NSA_ILi1EEEEEENS1_35KernelTmaWarpSpecializedCooperativeEEENS5_IJNSA_ILi256EEENSA_ILi128EEESH_EEENS_6half_tENS5_IJlSC_lEEESJ_SK_NS4_8TiledMMAINS4_8MMA_AtomIJNS4_4SM904GMMA26MMA_64x128x16_F32F16F16_SSILNSO_5MajorE0ELSQ_0ELNSO_7ScaleInE1ELSR_1EEEEEENS4_6LayoutINS5_IJSB_SC_SC_EEENS5_IJSC_NSA_ILi0EEESW_EEEEENS5_IJNS4_10UnderscoreESZ_SZ_EEEEENS4_23SM90_TMA_LOAD_MULTICASTENS4_14ComposedLayoutINS4_7SwizzleILi3ELi4ELi3EEENS4_18smem_ptr_flag_bitsILi16EEENSU_INS5_IJNSA_ILi8EEENSA_ILi64EEEEEENS5_IJS19_SC_EEEEEEEvNS4_8identityES12_S1D_vS1E_EENS_8epilogue10collective6detail29Sm90TmaWarpSpecializedAdapterINS1H_15DefaultEpilogueISJ_SK_SK_NS1G_6thread17LinearCombinationISJ_Li1EffLNS1L_9ScaleType4KindE0ELNS_15FloatRoundStyleE2ESJ_EENS1_15EpilogueDefaultEEEEEvvEEEEvNT_6ParamsE,"ax",@progbits
	.align	128
.text._ZN7cutlass13device_kernelINS_4gemm6kernel13GemmUniversalIN4cute5tupleIJiiiiEEENS1_10collective13CollectiveMmaINS1_34MainloopSm90TmaGmmaWarpSpecializedILi3ENS5_IJNS4_1CILi2EEESB_NSA_ILi1EEEEEENS1_35KernelTmaWarpSpecializedCooperativeEEENS5_IJNSA_ILi256EEENSA_ILi128EEESH_EEENS_6half_tENS5_IJlSC_lEEESJ_SK_NS4_8TiledMMAINS4_8MMA_AtomIJNS4_4SM904GMMA26MMA_64x128x16_F32F16F16_SSILNSO_5MajorE0ELSQ_0ELNSO_7ScaleInE1ELSR_1EEEEEENS4_6LayoutINS5_IJSB_SC_SC_EEENS5_IJSC_NSA_ILi0EEESW_EEEEENS5_IJNS4_10UnderscoreESZ_SZ_EEEEENS4_23SM90_TMA_LOAD_MULTICASTENS4_14ComposedLayoutINS4_7SwizzleILi3ELi4ELi3EEENS4_18smem_ptr_flag_bitsILi16EEENSU_INS5_IJNSA_ILi8EEENSA_ILi64EEEEEENS5_IJS19_SC_EEEEEEEvNS4_8identityES12_S1D_vS1E_EENS_8epilogue10collective6detail29Sm90TmaWarpSpecializedAdapterINS1H_15DefaultEpilogueISJ_SK_SK_NS1G_6thread17LinearCombinationISJ_Li1EffLNS1L_9ScaleType4KindE0ELNS_15FloatRoundStyleE2ESJ_EENS1_15EpilogueDefaultEEEEEvvEEEEvNT_6ParamsE:
        .type           _ZN7cutlass13device_kernelINS_4gemm6kernel13GemmUniversalIN4cute5tupleIJiiiiEEENS1_10collective13CollectiveMmaINS1_34MainloopSm90TmaGmmaWarpSpecializedILi3ENS5_IJNS4_1CILi2EEESB_NSA_ILi1EEEEEENS1_35KernelTmaWarpSpecializedCooperativeEEENS5_IJNSA_ILi256EEENSA_ILi128EEESH_EEENS_6half_tENS5_IJlSC_lEEESJ_SK_NS4_8TiledMMAINS4_8MMA_AtomIJNS4_4SM904GMMA26MMA_64x128x16_F32F16F16_SSILNSO_5MajorE0ELSQ_0ELNSO_7ScaleInE1ELSR_1EEEEEENS4_6LayoutINS5_IJSB_SC_SC_EEENS5_IJSC_NSA_ILi0EEESW_EEEEENS5_IJNS4_10UnderscoreESZ_SZ_EEEEENS4_23SM90_TMA_LOAD_MULTICASTENS4_14ComposedLayoutINS4_7SwizzleILi3ELi4ELi3EEENS4_18smem_ptr_flag_bitsILi16EEENSU_INS5_IJNSA_ILi8EEENSA_ILi64EEEEEENS5_IJS19_SC_EEEEEEEvNS4_8identityES12_S1D_vS1E_EENS_8epilogue10collective6detail29Sm90TmaWarpSpecializedAdapterINS1H_15DefaultEpilogueISJ_SK_SK_NS1G_6thread17LinearCombinationISJ_Li1EffLNS1L_9ScaleType4KindE0ELNS_15FloatRoundStyleE2ESJ_EENS1_15EpilogueDefaultEEEEEvvEEEEvNT_6ParamsE,@function
        .size           _ZN7cutlass13device_kernelINS_4gemm6kernel13GemmUniversalIN4cute5tupleIJiiiiEEENS1_10collective13CollectiveMmaINS1_34MainloopSm90TmaGmmaWarpSpecializedILi3ENS5_IJNS4_1CILi2EEESB_NSA_ILi1EEEEEENS1_35KernelTmaWarpSpecializedCooperativeEEENS5_IJNSA_ILi256EEENSA_ILi128EEESH_EEENS_6half_tENS5_IJlSC_lEEESJ_SK_NS4_8TiledMMAINS4_8MMA_AtomIJNS4_4SM904GMMA26MMA_64x128x16_F32F16F16_SSILNSO_5MajorE0ELSQ_0ELNSO_7ScaleInE1ELSR_1EEEEEENS4_6LayoutINS5_IJSB_SC_SC_EEENS5_IJSC_NSA_ILi0EEESW_EEEEENS5_IJNS4_10UnderscoreESZ_SZ_EEEEENS4_23SM90_TMA_LOAD_MULTICASTENS4_14ComposedLayoutINS4_7SwizzleILi3ELi4ELi3EEENS4_18smem_ptr_flag_bitsILi16EEENSU_INS5_IJNSA_ILi8EEENSA_ILi64EEEEEENS5_IJS19_SC_EEEEEEEvNS4_8identityES12_S1D_vS1E_EENS_8epilogue10collective6detail29Sm90TmaWarpSpecializedAdapterINS1H_15DefaultEpilogueISJ_SK_SK_NS1G_6thread17LinearCombinationISJ_Li1EffLNS1L_9ScaleType4KindE0ELNS_15FloatRoundStyleE2ESJ_EENS1_15EpilogueDefaultEEEEEvvEEEEvNT_6ParamsE,(.L_x_323 - _ZN7cutlass13device_kernelINS_4gemm6kernel13GemmUniversalIN4cute5tupleIJiiiiEEENS1_10collective13CollectiveMmaINS1_34MainloopSm90TmaGmmaWarpSpecializedILi3ENS5_IJNS4_1CILi2EEESB_NSA_ILi1EEEEEENS1_35KernelTmaWarpSpecializedCooperativeEEENS5_IJNSA_ILi256EEENSA_ILi128EEESH_EEENS_6half_tENS5_IJlSC_lEEESJ_SK_NS4_8TiledMMAINS4_8MMA_AtomIJNS4_4SM904GMMA26MMA_64x128x16_F32F16F16_SSILNSO_5MajorE0ELSQ_0ELNSO_7ScaleInE1ELSR_1EEEEEENS4_6LayoutINS5_IJSB_SC_SC_EEENS5_IJSC_NSA_ILi0EEESW_EEEEENS5_IJNS4_10UnderscoreESZ_SZ_EEEEENS4_23SM90_TMA_LOAD_MULTICASTENS4_14ComposedLayoutINS4_7SwizzleILi3ELi4ELi3EEENS4_18smem_ptr_flag_bitsILi16EEENSU_INS5_IJNSA_ILi8EEENSA_ILi64EEEEEENS5_IJS19_SC_EEEEEEEvNS4_8identityES12_S1D_vS1E_EENS_8epilogue10collective6detail29Sm90TmaWarpSpecializedAdapterINS1H_15DefaultEpilogueISJ_SK_SK_NS1G_6thread17LinearCombinationISJ_Li1EffLNS1L_9ScaleType4KindE0ELNS_15FloatRoundStyleE2ESJ_EENS1_15EpilogueDefaultEEEEEvvEEEEvNT_6ParamsE)
        .other          _ZN7cutlass13device_kernelINS_4gemm6kernel13GemmUniversalIN4cute5tupleIJiiiiEEENS1_10collective13CollectiveMmaINS1_34MainloopSm90TmaGmmaWarpSpecializedILi3ENS5_IJNS4_1CILi2EEESB_NSA_ILi1EEEEEENS1_35KernelTmaWarpSpecializedCooperativeEEENS5_IJNSA_ILi256EEENSA_ILi128EEESH_EEENS_6half_tENS5_IJlSC_lEEESJ_SK_NS4_8TiledMMAINS4_8MMA_AtomIJNS4_4SM904GMMA26MMA_64x128x16_F32F16F16_SSILNSO_5MajorE0ELSQ_0ELNSO_7ScaleInE1ELSR_1EEEEEENS4_6LayoutINS5_IJSB_SC_SC_EEENS5_IJSC_NSA_ILi0EEESW_EEEEENS5_IJNS4_10UnderscoreESZ_SZ_EEEEENS4_23SM90_TMA_LOAD_MULTICASTENS4_14ComposedLayoutINS4_7SwizzleILi3ELi4ELi3EEENS4_18smem_ptr_flag_bitsILi16EEENSU_INS5_IJNSA_ILi8EEENSA_ILi64EEEEEENS5_IJS19_SC_EEEEEEEvNS4_8identityES12_S1D_vS1E_EENS_8epilogue10collective6detail29Sm90TmaWarpSpecializedAdapterINS1H_15DefaultEpilogueISJ_SK_SK_NS1G_6thread17LinearCombinationISJ_Li1EffLNS1L_9ScaleType4KindE0ELNS_15FloatRoundStyleE2ESJ_EENS1_15EpilogueDefaultEEEEEvvEEEEvNT_6ParamsE,@"STO_CUDA_ENTRY STV_DEFAULT"
_ZN7cutlass13device_kernelINS_4gemm6kernel13GemmUniversalIN4cute5tupleIJiiiiEEENS1_10collective13CollectiveMmaINS1_34MainloopSm90TmaGmmaWarpSpecializedILi3ENS5_IJNS4_1CILi2EEESB_NSA_ILi1EEEEEENS1_35KernelTmaWarpSpecializedCooperativeEEENS5_IJNSA_ILi256EEENSA_ILi128EEESH_EEENS_6half_tENS5_IJlSC_lEEESJ_SK_NS4_8TiledMMAINS4_8MMA_AtomIJNS4_4SM904GMMA26MMA_64x128x16_F32F16F16_SSILNSO_5MajorE0ELSQ_0ELNSO_7ScaleInE1ELSR_1EEEEEENS4_6LayoutINS5_IJSB_SC_SC_EEENS5_IJSC_NSA_ILi0EEESW_EEEEENS5_IJNS4_10UnderscoreESZ_SZ_EEEEENS4_23SM90_TMA_LOAD_MULTICASTENS4_14ComposedLayoutINS4_7SwizzleILi3ELi4ELi3EEENS4_18smem_ptr_flag_bitsILi16EEENSU_INS5_IJNSA_ILi8EEENSA_ILi64EEEEEENS5_IJS19_SC_EEEEEEEvNS4_8identityES12_S1D_vS1E_EENS_8epilogue10collective6detail29Sm90TmaWarpSpecializedAdapterINS1H_15DefaultEpilogueISJ_SK_SK_NS1G_6thread17LinearCombinationISJ_Li1EffLNS1L_9ScaleType4KindE0ELNS_15FloatRoundStyleE2ESJ_EENS1_15EpilogueDefaultEEEEEvvEEEEvNT_6ParamsE:
[----:B------:R-:W0:Y:S01]  /*0000*/  LDC R1, c[0x0][0x28] ;  /* 0x00000a00ff017b82 */ /* 0x000e220000000800 */
[----:B------:R-:W1:Y:S01]  /*0010*/  S2R R18, SR_TID.X ;  /* 0x0000000000127919 */ /* 0x000e620000002100 */
[----:B------:R-:W-:Y:S01]  /*0020*/  ELECT P0, URZ, PT ;  /* 0x00000000003f782f */ /* 0x000fe20003800000 */
[----:B------:R-:W-:Y:S01]  /*0030*/  BSSY B0, `(.L_x_0) ;  /* 0x000000f000007945 */ /* 0x000fe20003800000 */
[--C-:B-1----:R-:W-:Y:S02]  /*0040*/  SHF.R.U32.HI R0, RZ, 0x5, R18.reuse ;  /* 0x00000005ff007819 */ /* 0x102fe40000011612 */
[----:B------:R-:W-:-:S03]  /*0050*/  SHF.R.U32.HI R3, RZ, 0x7, R18 ;  /* 0x00000007ff037819 */ /* 0x000fc60000011612 */
[----:B------:R-:W1:Y:S04]  /*0060*/  SHFL.IDX PT, R2, R0, RZ, 0x1f ;  /* 0x00001fff00027589 */ /* 0x000e6800000e0000 */
[----:B------:R2:W3:Y:S01]  /*0070*/  SHFL.IDX PT, R5, R3, RZ, 0x1f ;  /* 0x00001fff03057589 */ /* 0x0004e200000e0000 */
[----:B-1----:R-:W-:-:S13]  /*0080*/  ISETP.NE.OR P0, PT, R2, RZ, !P0 ;  /* 0x000000ff0200720c */ /* 0x002fda0004705670 */
[----:B0-23--:R-:W-:Y:S05]  /*0090*/  @P0 BRA `(.L_x_1) ;  /* 0x0000000000200947 */ /* 0x00dfea0003800000 */
[----:B------:R-:W-:Y:S02]  /*00a0*/  ULDC.64 UR4, c[0x0][0x198] ;  /* 0x0000660000047ab9 */ /* 0x000fe40000000a00 */
[----:B------:R-:W-:Y:S02]  /*00b0*/  UIADD3 UR6, UP0, UR4, 0xf0, URZ ;  /* 0x000000f004067890 */ /* 0x000fe4000ff1e03f */
[----:B------:R-:W-:Y:S02]  /*00c0*/  UIADD3 UR4, UP1, UR4, 0x1f0, URZ ;  /* 0x000001f004047890 */ /* 0x000fe4000ff3e03f */
[----:B------:R-:W-:Y:S02]  /*00d0*/  UIADD3.X UR7, URZ, UR5, URZ, UP0, !UPT ;  /* 0x000000053f077290 */ /* 0x000fe400087fe43f */
[----:B------:R-:W-:-:S07]  /*00e0*/  UIADD3.X UR5, URZ, UR5, URZ, UP1, !UPT ;  /* 0x000000053f057290 */ /* 0x000fce0008ffe43f */
[----:B------:R0:W-:Y:S02]  /*00f0*/  UTMACCTL.PF [UR6] ;  /* 0x00000000060079b9 */ /* 0x0001e40008040000 */
[----:B------:R0:W-:Y:S02]  /*0100*/  UTMACCTL.PF [UR4] ;  /* 0x00000000040079b9 */ /* 0x0001e40008040000 */
[----:B0-----:R-:W-:Y:S01]  /*0110*/  NOP ;  /* 0x0000000000007918 */ /* 0x001fe20000000000 */
.L_x_1:
[----:B------:R-:W-:Y:S05]  /*0120*/  BSYNC B0 ;  /* 0x0000000000007941 */ /* 0x000fea0003800000 */
.L_x_0:
[----:B------:R-:W0:Y:S02]  /*0130*/  SHFL.IDX PT, R3, R0, RZ, 0x1f ;  /* 0x00001fff00037589 */ /* 0x000e2400000e0000 */
[----:B0-----:R-:W-:-:S13]  /*0140*/  ISETP.NE.AND P0, PT, R3, RZ, PT ;  /* 0x000000ff0300720c */ /* 0x001fda0003f05270 */
[----:B------:R-:W-:Y:S05]  /*0150*/  @P0 BRA `(.L_x_2) ;  /* 0x0000000000500947 */ /* 0x000fea0003800000 */
[----:B------:R-:W0:Y:S01]  /*0160*/  S2UR UR8, SR_CgaCtaId ;  /* 0x00000000000879c3 */ /* 0x000e220000008800 */
[----:B------:R-:W-:Y:S01]  /*0170*/  UMOV UR4, 0x400 ;  /* 0x0000040000047882 */ /* 0x000fe20000000000 */
[----:B------:R-:W-:Y:S01]  /*0180*/  UMOV UR5, 0x1 ;  /* 0x0000000100057882 */ /* 0x000fe20000000000 */
[----:B------:R-:W-:Y:S01]  /*0190*/  UMOV UR6, 0x6 ;  /* 0x0000000600067882 */ /* 0x000fe20000000000 */
[----:B------:R-:W-:Y:S01]  /*01a0*/  ELECT P0, URZ, PT ;  /* 0x00000000003f782f */ /* 0x000fe20003800000 */
[----:B------:R-:W-:-:S04]  /*01b0*/  UIADD3 UR6, -UR6, 0x100000, URZ ;  /* 0x0010000006067890 */ /* 0x000fc8000fffe13f */
[----:B------:R-:W-:Y:S02]  /*01c0*/  USHF.L.U32 UR7, UR6, 0xb, URZ ;  /* 0x0000000b06077899 */ /* 0x000fe4000800063f */
[----:B------:R-:W-:Y:S02]  /*01d0*/  USHF.L.U32 UR6, UR6, 0x1, URZ ;  /* 0x0000000106067899 */ /* 0x000fe4000800063f */
[----:B0-----:R-:W-:Y:S02]  /*01e0*/  ULEA UR8, UR8, UR4, 0x18 ;  /* 0x0000000408087291 */ /* 0x001fe4000f8ec03f */
[----:B------:R-:W-:-:S04]  /*01f0*/  UIADD3 UR4, -UR5, 0x100000, URZ ;  /* 0x0010000005047890 */ /* 0x000fc8000fffe13f */
[----:B------:R-:W-:Y:S02]  /*0200*/  USHF.L.U32 UR5, UR4, 0xb, URZ ;  /* 0x0000000b04057899 */ /* 0x000fe4000800063f */
[----:B------:R-:W-:Y:S01]  /*0210*/  USHF.L.U32 UR4, UR4, 0x1, URZ ;  /* 0x0000000104047899 */ /* 0x000fe2000800063f */
[----:B------:R-:W0:Y:S11]  /*0220*/  FENCE.VIEW.ASYNC.S ;  /* 0x00000000000073c6 */ /* 0x000e360000000000 */
[----:B0-----:R0:W1:Y:S01]  /*0230*/  SYNCS.EXCH.64 URZ, [UR8], UR4 ;  /* 0x00000004083f75b2 */ /* 0x0010620008000100 */
[----:B------:R0:W2:Y:S01]  /*0240*/  SYNCS.EXCH.64 URZ, [UR8+0x18], UR6 ;  /* 0x00001806083f75b2 */ /* 0x0000a20008000100 */
[----:B------:R0:W3:Y:S01]  /*0250*/  SYNCS.EXCH.64 URZ, [UR8+0x8], UR4 ;  /* 0x00000804083f75b2 */ /* 0x0000e20008000100 */
[----:B------:R0:W4:Y:S01]  /*0260*/  SYNCS.EXCH.64 URZ, [UR8+0x20], UR6 ;  /* 0x00002006083f75b2 */ /* 0x0001220008000100 */
[----:B------:R0:W0:Y:S01]  /*0270*/  SYNCS.EXCH.64 URZ, [UR8+0x10], UR4 ;  /* 0x00001004083f75b2 */ /* 0x0000220008000100 */
[----:B------:R0:W0:Y:S01]  /*0280*/  SYNCS.EXCH.64 URZ, [UR8+0x28], UR6 ;  /* 0x00002806083f75b2 */ /* 0x0000220008000100 */
[----:B------:R-:W-:Y:S01]  /*0290*/  NOP ;  /* 0x0000000000007918 */ /* 0x000fe20000000000 */
.L_x_2:
[----:B------:R-:W-:Y:S01]  /*02a0*/  SHF.R.S32.HI R7, RZ, 0x1f, R18 ;  /* 0x0000001fff077819 */ /* 0x000fe20000011412 */
[----:B------:R-:W5:Y:S01]  /*02b0*/  SHFL.IDX PT, R0, R0, RZ, 0x1f ;  /* 0x00001fff00007589 */ /* 0x000f6200000e0000 */
[----:B0-----:R-:W0:Y:S01]  /*02c0*/  S2UR UR8, SR_CTAID.X ;  /* 0x00000000000879c3 */ /* 0x001e220000002500 */
[----:B------:R-:W-:Y:S02]  /*02d0*/  ELECT P0, URZ, PT ;  /* 0x00000000003f782f */ /* 0x000fe40003800000 */
[----:B------:R-:W-:Y:S01]  /*02e0*/  LEA.HI R7, R7, R18, RZ, 0x7 ;  /* 0x0000001207077211 */ /* 0x000fe200078f38ff */
[----:B------:R-:W1:Y:S01]  /*02f0*/  S2R R4, SR_CTAID.Y ;  /* 0x0000000000047919 */ /* 0x000e620000002600 */
[----:B------:R-:W-:Y:S01]  /*0300*/  SHF.R.S32.HI R8, RZ, 0x1f, R3 ;  /* 0x0000001fff087819 */ /* 0x000fe20000011403 */
[----:B------:R-:W-:Y:S01]  /*0310*/  ULDC UR4, c[0x0][0x150] ;  /* 0x0000540000047ab9 */ /* 0x000fe20000000800 */
[----:B------:R-:W-:Y:S01]  /*0320*/  LOP3.LUT R7, R7, 0xffffff80, RZ, 0xc0, !PT ;  /* 0xffffff8007077812 */ /* 0x000fe200078ec0ff */
[----:B------:R-:W-:Y:S01]  /*0330*/  NOP ;  /* 0x0000000000007918 */ /* 0x000fe20000000000 */
[----:B------:R-:W-:Y:S01]  /*0340*/  LEA.HI R8, R8, R3, RZ, 0x2 ;  /* 0x0000000308087211 */ /* 0x000fe200078f10ff */
[----:B------:R-:W2:Y:S01]  /*0350*/  LDC R10, c[0x0][0x144] ;  /* 0x00005100ff0a7b82 */ /* 0x000ea20000000800 */
[----:B------:R-:W-:Y:S01]  /*0360*/  NOP ;  /* 0x0000000000007918 */ /* 0x000fe20000000000 */
[----:B------:R-:W-:Y:S01]  /*0370*/  IMAD.IADD R6, R18, 0x1, -R7 ;  /* 0x0000000112067824 */ /* 0x000fe200078e0a07 */
[----:B------:R-:W-:Y:S01]  /*0380*/  LOP3.LUT R8, R8, 0x3ffffffc, RZ, 0xc0, !PT ;  /* 0x3ffffffc08087812 */ /* 0x000fe200078ec0ff */
[----:B------:R-:W-:Y:S01]  /*0390*/  IMAD.MOV.U32 R22, RZ, RZ, 0x1 ;  /* 0x00000001ff167424 */ /* 0x000fe200078e00ff */
[----:B------:R-:W-:-:S02]  /*03a0*/  ISETP.NE.AND P3, PT, R5, RZ, PT ;  /* 0x000000ff0500720c */ /* 0x000fc40003f65270 */
[----:B------:R-:W-:Y:S01]  /*03b0*/  SHF.R.S32.HI R7, RZ, 0x1f, R6 ;  /* 0x0000001fff077819 */ /* 0x000fe20000011406 */
[----:B------:R-:W-:Y:S01]  /*03c0*/  IMAD.IADD R8, R3, 0x1, -R8 ;  /* 0x0000000103087824 */ /* 0x000fe200078e0a08 */
[----:B------:R-:W3:Y:S02]  /*03d0*/  LDC R13, c[0x0][0x140] ;  /* 0x00005000ff0d7b82 */ /* 0x000ee40000000800 */
[----:B------:R-:W-:Y:S02]  /*03e0*/  LEA.HI R7, R7, R6, RZ, 0x3 ;  /* 0x0000000607077211 */ /* 0x000fe400078f18ff */
[----:B-----5:R-:W-:Y:S02]  /*03f0*/  ISETP.NE.OR P0, PT, R0, RZ, !P0 ;  /* 0x000000ff0000720c */ /* 0x020fe40004705670 */
[--C-:B------:R-:W-:Y:S02]  /*0400*/  SHF.R.S32.HI R0, RZ, 0x3, R7.reuse ;  /* 0x00000003ff007819 */ /* 0x100fe40000011407 */
[----:B------:R-:W-:-:S02]  /*0410*/  SHF.R.S32.HI R7, RZ, 0x1f, R7 ;  /* 0x0000001fff077819 */ /* 0x000fc40000011407 */
[----:B0-----:R-:W-:Y:S02]  /*0420*/  I2FP.F32.U32 R9, UR8 ;  /* 0x0000000800097c45 */ /* 0x001fe40008201000 */
[----:B------:R-:W-:-:S03]  /*0430*/  LEA.HI R7, R7, R0, RZ, 0x2 ;  /* 0x0000000007077211 */ /* 0x000fc600078f10ff */
[----:B------:R-:W-:Y:S01]  /*0440*/  FMUL R9, R9, UR4 ;  /* 0x0000000409097c20 */ /* 0x000fe20008400000 */
[----:B------:R-:W-:Y:S01]  /*0450*/  LOP3.LUT R7, R7, 0xfffffffc, RZ, 0xc0, !PT ;  /* 0xfffffffc07077812 */ /* 0x000fe200078ec0ff */
[----:B------:R-:W-:Y:S01]  /*0460*/  VOTEU.ALL UP0, P0 ;  /* 0x00000000003f7886 */ /* 0x000fe20000000000 */
[----:B-1----:R-:W-:Y:S01]  /*0470*/  I2FP.F32.U32 R3, R4 ;  /* 0x0000000400037245 */ /* 0x002fe20000201000 */
[----:B------:R-:W-:Y:S01]  /*0480*/  ULDC UR4, c[0x0][0x154] ;  /* 0x0000550000047ab9 */ /* 0x000fe20000000800 */
[----:B------:R-:W-:Y:S01]  /*0490*/  VOTEU.ALL UP1, P0 ;  /* 0x00000000003f7886 */ /* 0x000fe20000020000 */
[----:B------:R-:W0:Y:S01]  /*04a0*/  F2I.U32.TRUNC.NTZ R9, R9 ;  /* 0x0000000900097305 */ /* 0x000e22000020f000 */
[----:B------:R-:W-:Y:S01]  /*04b0*/  IMAD.IADD R7, R0, 0x1, -R7 ;  /* 0x0000000100077824 */ /* 0x000fe200078e0a07 */
[----:B------:R-:W1:Y:S01]  /*04c0*/  @!UP0 S2UR UR7, SR_CgaCtaId ;  /* 0x00000000000789c3 */ /* 0x000e620000008800 */
[----:B------:R-:W-:Y:S01]  /*04d0*/  FMUL R12, R3, UR4 ;  /* 0x00000004030c7c20 */ /* 0x000fe20008400000 */
[----:B------:R-:W-:Y:S01]  /*04e0*/  UMOV UR4, 0x20 ;  /* 0x0000002000047882 */ /* 0x000fe20000000000 */
[----:B------:R-:W-:Y:S01]  /*04f0*/  IMAD R8, R8, 0x4, R7 ;  /* 0x0000000408087824 */ /* 0x000fe200078e0207 */
[----:B------:R-:W-:Y:S01]  /*0500*/  @!UP0 UMOV UR6, 0x400 ;  /* 0x0000040000068882 */ /* 0x000fe20000000000 */
[----:B------:R-:W-:-:S04]  /*0510*/  @!UP0 UIADD3 UR4, -UR4, 0x100000, URZ ;  /* 0x0010000004048890 */ /* 0x000fc8000fffe13f */
[----:B------:R-:W-:Y:S02]  /*0520*/  @!UP0 USHF.L.U32 UR5, UR4, 0xb, URZ ;  /* 0x0000000b04058899 */ /* 0x000fe4000800063f */
[----:B------:R-:W-:Y:S01]  /*0530*/  @!UP0 USHF.L.U32 UR4, UR4, 0x1, URZ ;  /* 0x0000000104048899 */ /* 0x000fe2000800063f */
[----:B---3--:R-:W-:Y:S01]  /*0540*/  ISETP.EQ.U32.AND P2, PT, R13, 0x1, PT ;  /* 0x000000010d00780c */ /* 0x008fe20003f42070 */
[----:B------:R-:W3:Y:S01]  /*0550*/  F2I.U32.TRUNC.NTZ R12, R12 ;  /* 0x0000000c000c7305 */ /* 0x000ee2000020f000 */
[----:B------:R-:W-:Y:S01]  /*0560*/  LEA.HI R0, R8, R8, RZ, 0x1 ;  /* 0x0000000808007211 */ /* 0x000fe200078f08ff */
[----:B------:R-:W5:Y:S03]  /*0570*/  LDC R7, c[0x0][0x148] ;  /* 0x00005200ff077b82 */ /* 0x000f660000000800 */
[----:B------:R-:W-:Y:S01]  /*0580*/  LOP3.LUT R11, R0, 0xfffffffe, RZ, 0xc0, !PT ;  /* 0xfffffffe000b7812 */ /* 0x000fe200078ec0ff */
[----:B0-----:R-:W-:Y:S01]  /*0590*/  IMAD.MOV R15, RZ, RZ, -R9 ;  /* 0x000000ffff0f7224 */ /* 0x001fe200078e0a09 */
[----:B------:R-:W-:-:S03]  /*05a0*/  SHF.R.S32.HI R9, RZ, 0x1f, R2 ;  /* 0x0000001fff097819 */ /* 0x000fc60000011402 */
[----:B--2---:R-:W-:Y:S01]  /*05b0*/  IMAD R3, R10, R15, UR8 ;  /* 0x000000080a037e24 */ /* 0x004fe2000f8e020f */
[----:B------:R-:W-:Y:S01]  /*05c0*/  LEA.HI R9, R9, R2, RZ, 0x2 ;  /* 0x0000000209097211 */ /* 0x000fe200078f10ff */
[C---:B------:R-:W-:Y:S02]  /*05d0*/  IMAD.IADD R0, R8.reuse, 0x1, -R11 ;  /* 0x0000000108007824 */ /* 0x040fe400078e0a0b */
[----:B------:R-:W-:Y:S01]  /*05e0*/  IMAD.SHL.U32 R11, R8, 0x4, RZ ;  /* 0x00000004080b7824 */ /* 0x000fe200078e00ff */
[----:B------:R-:W-:Y:S02]  /*05f0*/  LOP3.LUT R9, R9, 0xfffffffc, RZ, 0xc0, !PT ;  /* 0xfffffffc09097812 */ /* 0x000fe400078ec0ff */
[----:B------:R-:W-:Y:S01]  /*0600*/  ISETP.NE.AND P4, PT, R0, R3, PT ;  /* 0x000000030000720c */ /* 0x000fe20003f85270 */
[----:B-1----:R-:W-:Y:S01]  /*0610*/  @!UP0 ULEA UR6, UR7, UR6, 0x18 ;  /* 0x0000000607068291 */ /* 0x002fe2000f8ec03f */
[----:B------:R-:W-:Y:S01]  /*0620*/  LOP3.LUT R152, R8, 0xc, R11, 0x78, !PT ;  /* 0x0000000c08987812 */ /* 0x000fe200078e780b */
[----:B------:R-:W-:Y:S01]  /*0630*/  IMAD.IADD R0, R2, 0x1, -R9 ;  /* 0x0000000102007824 */ /* 0x000fe200078e0a09 */
[----:B---3--:R-:W-:Y:S01]  /*0640*/  IADD3 R21, -R12, RZ, RZ ;  /* 0x000000ff0c157210 */ /* 0x008fe20007ffe1ff */
[----:B------:R-:W-:Y:S01]  /*0650*/  VOTEU.ALL UP0, P0 ;  /* 0x00000000003f7886 */ /* 0x000fe20000000000 */
[----:B------:R-:W-:Y:S01]  /*0660*/  LOP3.LUT P0, RZ, R6, 0x7, RZ, 0xc0, !PT ;  /* 0x0000000706ff7812 */ /* 0x000fe2000780c0ff */
[----:B------:R-:W-:Y:S01]  /*0670*/  VIADD R6, R5, 0xffffffff ;  /* 0xffffffff05067836 */ /* 0x000fe20000000000 */
[----:B------:R-:W-:Y:S01]  /*0680*/  ISETP.NE.AND P1, PT, R0, 0x3, PT ;  /* 0x000000030000780c */ /* 0x000fe20003f25270 */
[----:B-----5:R-:W-:Y:S01]  /*0690*/  IMAD R9, R7, R21, R4 ;  /* 0x0000001507097224 */ /* 0x020fe200078e0204 */
[----:B------:R-:W-:-:S02]  /*06a0*/  ISETP.LT.U32.AND P0, PT, R152, 0x4, !P0 ;  /* 0x000000049800780c */ /* 0x000fc40004701070 */
[----:B------:R-:W-:Y:S01]  /*06b0*/  ISETP.EQ.OR P1, PT, R0, RZ, !P1 ;  /* 0x000000ff0000720c */ /* 0x000fe20004f22670 */
[----:B------:R-:W0:Y:S02]  /*06c0*/  FENCE.VIEW.ASYNC.S ;  /* 0x00000000000073c6 */ /* 0x000e240000000000 */
[----:B0-----:R0:W1:Y:S01]  /*06d0*/  @!UP0 SYNCS.EXCH.64 URZ, [UR6+0x40], UR4 ;  /* 0x00004004063f85b2 */ /* 0x0010620008000100 */
[----:B------:R-:W-:Y:S02]  /*06e0*/  @P4 LEA.HI R2, R152, R152, RZ, 0x1 ;  /* 0x0000009898024211 */ /* 0x000fe400078f08ff */
[----:B------:R-:W-:Y:S02]  /*06f0*/  ISETP.EQ.AND P1, PT, R5, RZ, P1 ;  /* 0x000000ff0500720c */ /* 0x000fe40000f22270 */
[----:B------:R-:W-:Y:S02]  /*0700*/  @P4 SHF.R.S32.HI R2, RZ, 0x1, R2 ;  /* 0x00000001ff024819 */ /* 0x000fe40000011402 */
[----:B------:R-:W-:-:S02]  /*0710*/  ISETP.GE.U32.AND P6, PT, R6, 0x2, PT ;  /* 0x000000020600780c */ /* 0x000fc40003fc6070 */
[----:B------:R-:W-:Y:S02]  /*0720*/  @P4 ISETP.NE.AND P5, PT, R2, R9, PT ;  /* 0x000000090200420c */ /* 0x000fe40003fa5270 */
[----:B------:R-:W-:Y:S02]  /*0730*/  SEL R9, RZ, 0x1, !P0 ;  /* 0x00000001ff097807 */ /* 0x000fe40004000000 */
[----:B------:R-:W-:Y:S02]  /*0740*/  @P4 SEL R22, RZ, 0x1, P5 ;  /* 0x00000001ff164807 */ /* 0x000fe40002800000 */
[----:B------:R-:W-:Y:S01]  /*0750*/  SEL R19, RZ, 0x1, !P1 ;  /* 0x00000001ff137807 */ /* 0x000fe20004800000 */
[----:B------:R0:W2:Y:S01]  /*0760*/  @!UP1 SYNCS.EXCH.64 URZ, [UR6+0x48], UR4 ;  /* 0x00004804063f95b2 */ /* 0x0000a20008000100 */
[----:B------:R-:W-:Y:S01]  /*0770*/  LOP3.LUT R22, R22, R9, RZ, 0xc0, !PT ;  /* 0x0000000916167212 */ /* 0x000fe200078ec0ff */
[----:B------:R-:W-:Y:S01]  /*0780*/  NOP ;  /* 0x0000000000007918 */ /* 0x000fe20000000000 */
[----:B------:R-:W-:Y:S01]  /*0790*/  SEL R19, R19, 0x2, P6 ;  /* 0x0000000213137807 */ /* 0x000fe20003000000 */
[----:B------:R-:W-:Y:S06]  /*07a0*/  @!P2 BRA `(.L_x_3) ;  /* 0x000000000008a947 */ /* 0x000fec0003800000 */
[----:B-12-4-:R-:W-:Y:S01]  /*07b0*/  UCGABAR_ARV ;  /* 0x00000000000079c7 */ /* 0x016fe20008000000 */
[----:B------:R-:W-:Y:S05]  /*07c0*/  BRA `(.L_x_4) ;  /* 0x0000000000047947 */ /* 0x000fea0003800000 */
.L_x_3:
[----:B-12-4-:R-:W-:Y:S01]  /*07d0*/  NOP ;  /* 0x0000000000007918 */ /* 0x016fe20000000000 */
.L_x_4:
[----:B------:R-:W1:Y:S01]  /*07e0*/  LDC R2, c[0x0][0x65c] ;  /* 0x00019700ff027b82 */ /* 0x000e620000000800 */
[----:B------:R-:W-:Y:S02]  /*07f0*/  IMAD.U32 R8, RZ, RZ, UR8 ;  /* 0x00000008ff087e24 */ /* 0x000fe4000f8e00ff */
[----:B------:R-:W-:Y:S01]  /*0800*/  IMAD.MOV.U32 R9, RZ, RZ, RZ ;  /* 0x000000ffff097224 */ /* 0x000fe200078e00ff */
[----:B-1----:R-:W-:-:S04]  /*0810*/  ISETP.NE.AND P1, PT, R2, 0x1, PT ;  /* 0x000000010200780c */ /* 0x002fc80003f25270 */
[----:B------:R-:W-:-:S09]  /*0820*/  P2R R5, PR, RZ, 0x2 ;  /* 0x00000002ff057803 */ /* 0x000fd20000000000 */
[----:B------:R-:W1:Y:S01]  /*0830*/  @P1 LDC R17, c[0x0][0x10] ;  /* 0x00000400ff111b82 */ /* 0x000e620000000800 */
[----:B------:R-:W-:Y:S02]  /*0840*/  @P1 IMAD.MOV.U32 R5, RZ, RZ, RZ ;  /* 0x000000ffff051224 */ /* 0x000fe400078e00ff */
[----:B------:R-:W-:-:S05]  /*0850*/  @P1 IMAD.MOV.U32 R13, RZ, RZ, RZ ;  /* 0x000000ffff0d1224 */ /* 0x000fca00078e00ff */
[----:B------:R-:W2:Y:S01]  /*0860*/  @!P1 LDC R11, c[0x0][0xc] ;  /* 0x00000300ff0b9b82 */ /* 0x000ea20000000800 */
[----:B-1----:R-:W-:-:S04]  /*0870*/  @P1 IMAD.WIDE.U32 R16, R17, UR8, R4 ;  /* 0x0000000811101c25 */ /* 0x002fc8000f8e0004 */
[----:B------:R-:W-:Y:S02]  /*0880*/  @P1 IMAD.IADD R17, R17, 0x1, R13 ;  /* 0x0000000111111824 */ /* 0x000fe400078e020d */
[----:B--2---:R-:W-:-:S04]  /*0890*/  @!P1 IMAD.WIDE.U32 R8, R4, R11, R8 ;  /* 0x0000000b04089225 */ /* 0x004fc800078e0008 */
[----:B------:R-:W-:Y:S01]  /*08a0*/  @!P1 IMAD.MOV.U32 R16, RZ, RZ, R8 ;  /* 0x000000ffff109224 */ /* 0x000fe200078e0008 */
[----:B------:R-:W-:Y:S01]  /*08b0*/  @!P1 MOV R17, R9 ;  /* 0x0000000900119202 */ /* 0x000fe20000000f00 */
[----:B------:R-:W-:Y:S06]  /*08c0*/  @!P2 BRA `(.L_x_5) ;  /* 0x00000000000ca947 */ /* 0x000fec0003800000 */
[----:B------:R-:W-:Y:S01]  /*08d0*/  UCGABAR_WAIT ;  /* 0x0000000000007dc7 */ /* 0x000fe20008000000 */
[----:B------:R-:W-:Y:S01]  /*08e0*/  CCTL.IVALL ;  /* 0x00000000ff00798f */ /* 0x000fe20002000000 */
[----:B------:R-:W-:Y:S05]  /*08f0*/  BRA `(.L_x_6) ;  /* 0x0000000000047947 */ /* 0x000fea0003800000 */
.L_x_5:
[----:B------:R-:W-:Y:S06]  /*0900*/  BAR.SYNC.DEFER_BLOCKING 0x0 ;  /* 0x0000000000007b1d */ /* 0x000fec0000010000 */
.L_x_6:
[----:B------:R-:W-:Y:S05]  /*0910*/  @!P3 BRA `(.L_x_7) ;  /* 0x000000ac0008b947 */ /* 0x000fea0003800000 */
[----:B------:R-:W-:-:S13]  /*0920*/  ISETP.GT.U32.AND P0, PT, R6, 0x1, PT ;  /* 0x000000010600780c */ /* 0x000fda0003f04070 */
[----:B0-----:R-:W-:Y:S05]  /*0930*/  @P0 EXIT ;  /* 0x000000000000094d */ /* 0x001fea0003800000 */
[----:B------:R-:W-:Y:S01]  /*0940*/  ULDC.64 UR4, c[0x0][0x650] ;  /* 0x0001940000047ab9 */ /* 0x000fe20000000a00 */
[----:B------:R-:W-:Y:S01]  /*0950*/  PRMT R0, RZ, 0x7610, R0 ;  /* 0x00007610ff007816 */ /* 0x000fe20000000000 */
[----:B------:R-:W-:Y:S01]  /*0960*/  IMAD.MOV.U32 R153, RZ, RZ, -0x1 ;  /* 0xffffffffff997424 */ /* 0x000fe200078e00ff */
[----:B------:R-:W-:Y:S01]  /*0970*/  ISETP.GE.U32.AND P0, PT, R16, UR4, PT ;  /* 0x0000000410007c0c */ /* 0x000fe2000bf06070 */
[----:B------:R-:W-:Y:S02]  /*0980*/  IMAD.MOV.U32 R154, RZ, RZ, -0x1 ;  /* 0xffffffffff9a7424 */ /* 0x000fe400078e00ff */
[----:B------:R-:W-:Y:S01]  /*0990*/  IMAD.MOV.U32 R23, RZ, RZ, -0x1 ;  /* 0xffffffffff177424 */ /* 0x000fe200078e00ff */
[----:B------:R-:W-:-:S13]  /*09a0*/  ISETP.GE.U32.AND.EX P0, PT, R17, UR5, PT, P0 ;  /* 0x0000000511007c0c */ /* 0x000fda000bf06100 */
[----:B------:R-:W-:Y:S05]  /*09b0*/  @P0 BRA `(.L_x_8) ;  /* 0x00000004002c0947 */ /* 0x000fea0003800000 */
[----:B------:R-:W0:Y:S01]  /*09c0*/  LDC.64 R24, c[0x0][0x628] ;  /* 0x00018a00ff187b82 */ /* 0x000e220000000a00 */
[----:B------:R-:W-:Y:S02]  /*09d0*/  IMAD.MOV.U32 R8, RZ, RZ, R16 ;  /* 0x000000ffff087224 */ /* 0x000fe400078e0010 */
[----:B------:R-:W-:-:S05]  /*09e0*/  IMAD.MOV.U32 R9, RZ, RZ, R17 ;  /* 0x000000ffff097224 */ /* 0x000fca00078e0011 */
[----:B------:R-:W1:Y:S08]  /*09f0*/  LDC R0, c[0x0][0x630] ;  /* 0x00018c00ff007b82 */ /* 0x000e700000000800 */
[----:B------:R-:W2:Y:S01]  /*0a00*/  LDC.64 R26, c[0x0][0x620] ;  /* 0x00018800ff1a7b82 */ /* 0x000ea20000000a00 */
[----:B0-----:R-:W-:-:S04]  /*0a10*/  ISETP.NE.U32.AND P0, PT, R24, RZ, PT ;  /* 0x000000ff1800720c */ /* 0x001fc80003f05070 */
[----:B------:R-:W-:-:S13]  /*0a20*/  ISETP.NE.AND.EX P0, PT, R25, RZ, PT, P0 ;  /* 0x000000ff1900720c */ /* 0x000fda0003f05300 */
[----:B-12---:R-:W-:Y:S05]  /*0a30*/  @!P0 BRA `(.L_x_9) ;  /* 0x0000000000288947 */ /* 0x006fea0003800000 */
[----:B------:R-:W0:Y:S02]  /*0a40*/  LDC R13, c[0x0][0x634] ;  /* 0x00018d00ff0d7b82 */ /* 0x000e240000000800 */
[----:B0-----:R-:W-:-:S05]  /*0a50*/  IADD3 R13, P0, R16, R13, RZ ;  /* 0x0000000d100d7210 */ /* 0x001fca0007f1e0ff */
[----:B------:R-:W-:-:S04]  /*0a60*/  IMAD.X R15, RZ, RZ, R17, P0 ;  /* 0x000000ffff0f7224 */ /* 0x000fc800000e0611 */
[----:B------:R-:W-:-:S04]  /*0a70*/  IMAD.WIDE.U32 R8, R15, R24, RZ ;  /* 0x000000180f087225 */ /* 0x000fc800078e00ff */
[----:B------:R-:W-:-:S04]  /*0a80*/  IMAD.WIDE.U32 R10, P0, R13, R25, R8 ;  /* 0x000000190d0a7225 */ /* 0x000fc80007800008 */
[----:B------:R-:W-:-:S04]  /*0a90*/  IMAD.WIDE.U32 R8, R13, R24, RZ ;  /* 0x000000180d087225 */ /* 0x000fc800078e00ff */
[----:B------:R-:W-:Y:S01]  /*0aa0*/  IMAD.X R13, RZ, RZ, RZ, P0 ;  /* 0x000000ffff0d7224 */ /* 0x000fe200000e06ff */
[----:B------:R-:W-:Y:S01]  /*0ab0*/  IADD3 RZ, P0, R9, R10, RZ ;  /* 0x0000000a09ff7210 */ /* 0x000fe20007f1e0ff */
[----:B------:R-:W-:-:S04]  /*0ac0*/  IMAD.MOV.U32 R12, RZ, RZ, R11 ;  /* 0x000000ffff0c7224 */ /* 0x000fc800078e000b */
[----:B------:R-:W-:-:S08]  /*0ad0*/  IMAD.WIDE.U32.X R8, R15, R25, R12, P0 ;  /* 0x000000190f087225 */ /* 0x000fd000000e040c */
.L_x_9:
[----:B------:R-:W0:Y:S01]  /*0ae0*/  LDC.64 R24, c[0x0][0x640] ;  /* 0x00019000ff187b82 */ /* 0x000e220000000a00 */
[-CC-:B------:R-:W-:Y:S01]  /*0af0*/  SHF.R.U64 R28, R8, R0.reuse, R9.reuse ;  /* 0x00000000081c7219 */ /* 0x180fe20000001209 */
[----:B------:R-:W-:Y:S01]  /*0b00*/  IMAD R30, R7, R21, R4 ;  /* 0x00000015071e7224 */ /* 0x000fe200078e0204 */
[----:B------:R-:W-:Y:S01]  /*0b10*/  SHF.R.U32.HI R0, RZ, R0, R9 ;  /* 0x00000000ff007219 */ /* 0x000fe20000011609 */
[----:B------:R-:W-:Y:S01]  /*0b20*/  IMAD.MOV.U32 R21, RZ, RZ, 0x1 ;  /* 0x00000001ff157424 */ /* 0x000fe200078e00ff */
[----:B------:R-:W-:-:S03]  /*0b30*/  IADD3 R5, P0, RZ, -R28, RZ ;  /* 0x8000001cff057210 */ /* 0x000fc60007f1e0ff */
[----:B------:R-:W1:Y:S01]  /*0b40*/  LDC R6, c[0x0][0x618] ;  /* 0x00018600ff067b82 */ /* 0x000e620000000800 */
[----:B------:R-:W-:-:S05]  /*0b50*/  IADD3.X R9, RZ, ~R0, RZ, P0, !PT ;  /* 0x80000000ff097210 */ /* 0x000fca00007fe4ff */
[-C--:B------:R-:W-:Y:S02]  /*0b60*/  IMAD R0, R9, R26.reuse, RZ ;  /* 0x0000001a09007224 */ /* 0x080fe400078e02ff */
[----:B------:R-:W2:Y:S01]  /*0b70*/  LDC R11, c[0x0][0x608] ;  /* 0x00018200ff0b7b82 */ /* 0x000ea20000000800 */
[----:B------:R-:W-:-:S04]  /*0b80*/  IMAD.WIDE.U32 R8, R5, R26, R16 ;  /* 0x0000001a05087225 */ /* 0x000fc800078e0010 */
[----:B------:R-:W-:-:S03]  /*0b90*/  IMAD R5, R5, R27, R0 ;  /* 0x0000001b05057224 */ /* 0x000fc600078e0200 */
[----:B------:R-:W3:Y:S01]  /*0ba0*/  LDC R12, c[0x0][0x658] ;  /* 0x00019600ff0c7b82 */ /* 0x000ee20000000800 */
[----:B0-----:R-:W-:Y:S01]  /*0bb0*/  ISETP.NE.U32.AND P0, PT, R24, RZ, PT ;  /* 0x000000ff1800720c */ /* 0x001fe20003f05070 */
[----:B------:R-:W-:Y:S02]  /*0bc0*/  IMAD.IADD R5, R9, 0x1, R5 ;  /* 0x0000000109057824 */ /* 0x000fe400078e0205 */
[----:B------:R-:W-:Y:S01]  /*0bd0*/  IMAD.MOV.U32 R9, RZ, RZ, -0x1 ;  /* 0xffffffffff097424 */ /* 0x000fe200078e00ff */
[----:B------:R-:W-:-:S03]  /*0be0*/  ISETP.NE.AND.EX P0, PT, R25, RZ, PT, P0 ;  /* 0x000000ff1900720c */ /* 0x000fc60003f05300 */
[----:B------:R-:W0:Y:S01]  /*0bf0*/  LDC R15, c[0x0][0x600] ;  /* 0x00018000ff0f7b82 */ /* 0x000e220000000800 */
[-CC-:B-1----:R-:W-:Y:S02]  /*0c00*/  SHF.R.U64 R13, R8, R6.reuse, R5.reuse ;  /* 0x00000006080d7219 */ /* 0x182fe40000001205 */
[----:B------:R-:W-:-:S05]  /*0c10*/  SHF.R.U32.HI R0, RZ, R6, R5 ;  /* 0x00000006ff007219 */ /* 0x000fca0000011605 */
[----:B------:R-:W1:Y:S01]  /*0c20*/  LDC R14, c[0x0][0x648] ;  /* 0x00019200ff0e7b82 */ /* 0x000e620000000800 */
[-CC-:B--2---:R-:W-:Y:S02]  /*0c30*/  SHF.R.U64 R27, R13, R11.reuse, R0.reuse ;  /* 0x0000000b0d1b7219 */ /* 0x184fe40000001200 */
[----:B------:R-:W-:-:S05]  /*0c40*/  SHF.R.U32.HI R5, RZ, R11, R0 ;  /* 0x0000000bff057219 */ /* 0x000fca0000011600 */
[----:B------:R-:W2:Y:S01]  /*0c50*/  LDC R20, c[0x0][0x638] ;  /* 0x00018e00ff147b82 */ /* 0x000ea20000000800 */
[-CC-:B---3--:R-:W-:Y:S02]  /*0c60*/  SHF.R.U64 R26, R27, R12.reuse, R5.reuse ;  /* 0x0000000c1b1a7219 */ /* 0x188fe40000001205 */
[-C--:B------:R-:W-:Y:S02]  /*0c70*/  SHF.L.U32 R0, R9, R12.reuse, RZ ;  /* 0x0000000c09007219 */ /* 0x080fe400000006ff */
[----:B------:R-:W-:Y:S01]  /*0c80*/  SHF.R.U32.HI R5, RZ, R12, R5 ;  /* 0x0000000cff057219 */ /* 0x000fe20000011605 */
[----:B------:R-:W-:Y:S01]  /*0c90*/  IMAD.MOV.U32 R4, RZ, RZ, R26 ;  /* 0x000000ffff047224 */ /* 0x000fe200078e001a */
[----:B------:R-:W-:Y:S01]  /*0ca0*/  LOP3.LUT R10, RZ, R0, RZ, 0x33, !PT ;  /* 0x00000000ff0a7212 */ /* 0x000fe200078e33ff */
[----:B------:R-:W3:Y:S01]  /*0cb0*/  LDC R23, c[0x0][0x610] ;  /* 0x00018400ff177b82 */ /* 0x000ee20000000800 */
[----:B------:R-:W-:Y:S05]  /*0cc0*/  @!P0 BRA `(.L_x_10) ;  /* 0x0000000000288947 */ /* 0x000fea0003800000 */
[----:B------:R-:W4:Y:S02]  /*0cd0*/  LDC R9, c[0x0][0x64c] ;  /* 0x00019300ff097b82 */ /* 0x000f240000000800 */
[----:B----4-:R-:W-:-:S05]  /*0ce0*/  IADD3 R9, P0, R26, R9, RZ ;  /* 0x000000091a097210 */ /* 0x010fca0007f1e0ff */
        /* <DEDUP_REMOVED lines=8> */
.L_x_10:
[----:B-1----:R-:W-:Y:S01]  /*0d70*/  SHF.R.U64 R4, R4, R14, R5 ;  /* 0x0000000e04047219 */ /* 0x002fe20000001205 */
[----:B0-----:R-:W-:Y:S01]  /*0d80*/  VIADD R6, R15, 0xffffffff ;  /* 0xffffffff0f067836 */ /* 0x001fe20000000000 */
[----:B------:R-:W-:Y:S02]  /*0d90*/  SHF.L.U32 R0, R21, R12, RZ ;  /* 0x0000000c15007219 */ /* 0x000fe400000006ff */
[----:B------:R-:W-:Y:S02]  /*0da0*/  LOP3.LUT R5, R27, R10, RZ, 0xc0, !PT ;  /* 0x0000000a1b057212 */ /* 0x000fe400078ec0ff */
[----:B------:R-:W-:Y:S02]  /*0db0*/  IADD3 R7, -R4, RZ, RZ ;  /* 0x000000ff04077210 */ /* 0x000fe40007ffe1ff */
[----:B------:R-:W-:Y:S01]  /*0dc0*/  SEL R3, R3, R30, !P1 ;  /* 0x0000001e03037207 */ /* 0x000fe20004800000 */
[----:B------:R-:W-:Y:S01]  /*0dd0*/  IMAD R4, R0, R4, R5 ;  /* 0x0000000400047224 */ /* 0x000fe200078e0205 */
[----:B------:R-:W-:Y:S01]  /*0de0*/  LOP3.LUT R6, R13, R6, RZ, 0xc0, !PT ;  /* 0x000000060d067212 */ /* 0x000fe200078ec0ff */
[----:B--2---:R-:W-:-:S02]  /*0df0*/  IMAD R0, R7, R20, R26 ;  /* 0x0000001407007224 */ /* 0x004fc400078e021a */
[----:B---3--:R-:W-:Y:S02]  /*0e00*/  IMAD R3, R4, R23, R3 ;  /* 0x0000001704037224 */ /* 0x008fe400078e0203 */
[----:B------:R-:W-:Y:S02]  /*0e10*/  IMAD.MOV.U32 R5, RZ, RZ, 0x1 ;  /* 0x00000001ff057424 */ /* 0x000fe400078e00ff */
[----:B------:R-:W-:Y:S02]  /*0e20*/  IMAD R4, R0, R15, R6 ;  /* 0x0000000f00047224 */ /* 0x000fe400078e0206 */
[----:B------:R-:W-:Y:S01]  /*0e30*/  IMAD.MOV.U32 R23, RZ, RZ, R28 ;  /* 0x000000ffff177224 */ /* 0x000fe200078e001c */
[----:B------:R-:W-:Y:S02]  /*0e40*/  PRMT R0, R5, 0x7610, R0 ;  /* 0x0000761005007816 */ /* 0x000fe40000000000 */
[----:B------:R-:W-:Y:S02]  /*0e50*/  SEL R154, R4, R3, !P1 ;  /* 0x00000003049a7207 */ /* 0x000fe40004800000 */
[----:B------:R-:W-:-:S07]  /*0e60*/  SEL R153, R3, R4, !P1 ;  /* 0x0000000403997207 */ /* 0x000fce0004800000 */
.L_x_8:
[----:B------:R-:W-:-:S08]  /*0e70*/  NOP ;  /* 0x0000000000007918 */ /* 0x000fd00000000000 */
[----:B------:R-:W0:Y:S02]  /*0e80*/  USETMAXREG.TRY_ALLOC.CTAPOOL UP0, 0xe8 ;  /* 0x000000e8000079c8 */ /* 0x000e240008000600 */
[----:B0-----:R-:W-:-:S13]  /*0e90*/  PLOP3.LUT P0, PT, PT, PT, UP0, 0x80, 0x0 ;  /* 0x000000000000781c */ /* 0x001fda0003f0f008 */
[----:B------:R-:W-:Y:S05]  /*0ea0*/  @!P0 BRA `(.L_x_8) ;  /* 0xfffffffc00f08947 */ /* 0x000fea000383ffff */
[----:B------:R-:W-:Y:S01]  /*0eb0*/  ULDC.64 UR4, c[0x0][0x598] ;  /* 0x0001660000047ab9 */ /* 0x000fe20000000a00 */
[----:B------:R-:W-:Y:S01]  /*0ec0*/  ULDC.64 UR36, c[0x0][0x208] ;  /* 0x0000820000247ab9 */ /* 0x000fe20000000a00 */
[----:B------:R-:W-:-:S04]  /*0ed0*/  ISETP.NE.U32.AND P0, PT, RZ, UR4, PT ;  /* 0x00000004ff007c0c */ /* 0x000fc8000bf05070 */
[----:B------:R-:W-:-:S13]  /*0ee0*/  ISETP.NE.AND.EX P0, PT, RZ, UR5, PT, P0 ;  /* 0x00000005ff007c0c */ /* 0x000fda000bf05300 */
[----:B------:R-:W-:Y:S05]  /*0ef0*/  @!P0 BRA `(.L_x_11) ;  /* 0x00000000001c8947 */ /* 0x000fea0003800000 */
[----:B------:R-:W0:Y:S02]  /*0f00*/  LDC.64 R4, c[0x0][0x598] ;  /* 0x00016600ff047b82 */ /* 0x000e240000000a00 */
[----:B0-----:R-:W2:Y:S02]  /*0f10*/  LDG.E.64 R4, desc[UR36][R4.64] ;  /* 0x0000002404047981 */ /* 0x001ea4000c1e1b00 */
[----:B--2---:R-:W-:-:S04]  /*0f20*/  ISETP.NE.U32.AND P0, PT, R4, RZ, PT ;  /* 0x000000ff0400720c */ /* 0x004fc80003f05070 */
[----:B------:R-:W-:-:S13]  /*0f30*/  ISETP.NE.AND.EX P0, PT, R5, RZ, PT, P0 ;  /* 0x000000ff0500720c */ /* 0x000fda0003f05300 */
[----:B------:R-:W-:Y:S05]  /*0f40*/  @!P0 BRA `(.L_x_11) ;  /* 0x0000000000088947 */ /* 0x000fea0003800000 */
[----:B------:R0:W5:Y:S01]  /*0f50*/  LD.E R155, desc[UR36][R4.64] ;  /* 0x00000024049b7980 */ /* 0x000162000c101900 */
[----:B------:R-:W-:Y:S05]  /*0f60*/  BRA `(.L_x_12) ;  /* 0x0000000000247947 */ /* 0x000fea0003800000 */
.L_x_11:
[----:B------:R-:W-:Y:S02]  /*0f70*/  ULDC.64 UR4, c[0x0][0x588] ;  /* 0x0001620000047ab9 */ /* 0x000fe40000000a00 */
[----:B------:R-:W-:-:S04]  /*0f80*/  ISETP.NE.U32.AND P0, PT, RZ, UR4, PT ;  /* 0x00000004ff007c0c */ /* 0x000fc8000bf05070 */
[----:B------:R-:W-:-:S13]  /*0f90*/  ISETP.NE.AND.EX P0, PT, RZ, UR5, PT, P0 ;  /* 0x00000005ff007c0c */ /* 0x000fda000bf05300 */
[----:B------:R-:W-:Y:S05]  /*0fa0*/  @!P0 BRA `(.L_x_13) ;  /* 0x00000000000c8947 */ /* 0x000fea0003800000 */
[----:B------:R-:W0:Y:S02]  /*0fb0*/  LDC.64 R4, c[0x0][0x588] ;  /* 0x00016200ff047b82 */ /* 0x000e240000000a00 */
[----:B0-----:R1:W5:Y:S01]  /*0fc0*/  LDG.E R155, desc[UR36][R4.64] ;  /* 0x00000024049b7981 */ /* 0x001362000c1e1900 */
[----:B------:R-:W-:Y:S05]  /*0fd0*/  BRA `(.L_x_12) ;  /* 0x0000000000087947 */ /* 0x000fea0003800000 */
.L_x_13:
[----:B------:R-:W-:Y:S02]  /*0fe0*/  ULDC UR4, c[0x0][0x580] ;  /* 0x0001600000047ab9 */ /* 0x000fe40000000800 */
[----:B------:R-:W-:-:S07]  /*0ff0*/  IMAD.U32 R155, RZ, RZ, UR4 ;  /* 0x00000004ff9b7e24 */ /* 0x000fce000f8e00ff */
.L_x_12:
[----:B------:R-:W-:Y:S02]  /*1000*/  ULDC.64 UR4, c[0x0][0x5a0] ;  /* 0x0001680000047ab9 */ /* 0x000fe40000000a00 */
[----:B------:R-:W-:-:S04]  /*1010*/  ISETP.NE.U32.AND P0, PT, RZ, UR4, PT ;  /* 0x00000004ff007c0c */ /* 0x000fc8000bf05070 */
[----:B------:R-:W-:-:S13]  /*1020*/  ISETP.NE.AND.EX P0, PT, RZ, UR5, PT, P0 ;  /* 0x00000005ff007c0c */ /* 0x000fda000bf05300 */
[----:B------:R-:W-:Y:S05]  /*1030*/  @!P0 BRA `(.L_x_14) ;  /* 0x00000000001c8947 */ /* 0x000fea0003800000 */
[----:B01----:R-:W0:Y:S02]  /*1040*/  LDC.64 R4, c[0x0][0x5a0] ;  /* 0x00016800ff047b82 */ /* 0x003e240000000a00 */
[----:B0-----:R-:W2:Y:S02]  /*1050*/  LDG.E.64 R4, desc[UR36][R4.64] ;  /* 0x0000002404047981 */ /* 0x001ea4000c1e1b00 */
[----:B--2---:R-:W-:-:S04]  /*1060*/  ISETP.NE.U32.AND P0, PT, R4, RZ, PT ;  /* 0x000000ff0400720c */ /* 0x004fc80003f05070 */
[----:B------:R-:W-:-:S13]  /*1070*/  ISETP.NE.AND.EX P0, PT, R5, RZ, PT, P0 ;  /* 0x000000ff0500720c */ /* 0x000fda0003f05300 */
[----:B------:R-:W-:Y:S05]  /*1080*/  @!P0 BRA `(.L_x_14) ;  /* 0x0000000000088947 */ /* 0x000fea0003800000 */
[----:B------:R0:W5:Y:S01]  /*1090*/  LD.E R156, desc[UR36][R4.64] ;  /* 0x00000024049c7980 */ /* 0x000162000c101900 */
[----:B------:R-:W-:Y:S05]  /*10a0*/  BRA `(.L_x_15) ;  /* 0x0000000000247947 */ /* 0x000fea0003800000 */
.L_x_14:
[----:B------:R-:W-:Y:S02]  /*10b0*/  ULDC.64 UR4, c[0x0][0x590] ;  /* 0x0001640000047ab9 */ /* 0x000fe40000000a00 */
[----:B------:R-:W-:-:S04]  /*10c0*/  ISETP.NE.U32.AND P0, PT, RZ, UR4, PT ;  /* 0x00000004ff007c0c */ /* 0x000fc8000bf05070 */
[----:B------:R-:W-:-:S13]  /*10d0*/  ISETP.NE.AND.EX P0, PT, RZ, UR5, PT, P0 ;  /* 0x00000005ff007c0c */ /* 0x000fda000bf05300 */
[----:B------:R-:W-:Y:S05]  /*10e0*/  @!P0 BRA `(.L_x_16) ;  /* 0x00000000000c8947 */ /* 0x000fea0003800000 */
[----:B------:R-:W2:Y:S02]  /*10f0*/  LDC.64 R156, c[0x0][0x590] ;  /* 0x00016400ff9c7b82 */ /* 0x000ea40000000a00 */
[----:B--2---:R2:W5:Y:S01]  /*1100*/  LDG.E R156, desc[UR36][R156.64] ;  /* 0x000000249c9c7981 */ /* 0x004562000c1e1900 */
[----:B------:R-:W-:Y:S05]  /*1110*/  BRA `(.L_x_15) ;  /* 0x0000000000087947 */ /* 0x000fea0003800000 */
.L_x_16:
[----:B------:R-:W-:Y:S02]  /*1120*/  ULDC UR4, c[0x0][0x584] ;  /* 0x0001610000047ab9 */ /* 0x000fe40000000800 */
[----:B------:R-:W-:-:S07]  /*1130*/  IMAD.U32 R156, RZ, RZ, UR4 ;  /* 0x00000004ff9c7e24 */ /* 0x000fce000f8e00ff */
.L_x_15:
[----:B------:R-:W-:-:S13]  /*1140*/  LOP3.LUT P0, RZ, R0, 0xff, RZ, 0xc0, !PT ;  /* 0x000000ff00ff7812 */ /* 0x000fda000780c0ff */
[----:B------:R-:W-:Y:S05]  /*1150*/  @!P0 EXIT ;  /* 0x000000000000894d */ /* 0x000fea0003800000 */
[----:B------:R-:W-:Y:S01]  /*1160*/  ULDC UR4, c[0x0][0x28c] ;  /* 0x0000a30000047ab9 */ /* 0x000fe20000000800 */
[----:B------:R-:W-:Y:S01]  /*1170*/  LOP3.LUT R166, R19, 0x1, RZ, 0xfc, !PT ;  /* 0x0000000113a67812 */ /* 0x000fe200078efcff */
[----:B------:R-:W-:Y:S01]  /*1180*/  UIADD3 UR4, UR4, 0x7f, URZ ;  /* 0x0000007f04047890 */ /* 0x000fe2000fffe03f */
[----:B------:R-:W-:Y:S01]  /*1190*/  UMOV UR38, URZ ;  /* 0x0000003f00267c82 */ /* 0x000fe20008000000 */
[----:B------:R-:W-:Y:S02]  /*11a0*/  UMOV UR39, URZ ;  /* 0x0000003f00277c82 */ /* 0x000fe40008000000 */
[----:B------:R-:W-:-:S04]  /*11b0*/  USHF.R.S32.HI UR5, URZ, 0x1f, UR4 ;  /* 0x0000001f3f057899 */ /* 0x000fc80008011404 */
[----:B------:R-:W-:-:S04]  /*11c0*/  ULEA.HI UR5, UR5, UR4, URZ, 0x7 ;  /* 0x0000000405057291 */ /* 0x000fc8000f8f383f */
[----:B------:R-:W-:-:S12]  /*11d0*/  USHF.R.S32.HI UR40, URZ, 0x7, UR5 ;  /* 0x000000073f287899 */ /* 0x000fd80008011405 */
.L_x_290:
[----:B------:R-:W-:Y:S01]  /*11e0*/  LOP3.LUT R0, R18, 0x80, RZ, 0xc0, !PT ;  /* 0x0000008012007812 */ /* 0x000fe200078ec0ff */
[----:B---3--:R-:W3:Y:S01]  /*11f0*/  S2UR UR7, SR_CgaCtaId ;  /* 0x00000000000779c3 */ /* 0x008ee20000008800 */
[----:B------:R-:W-:Y:S02]  /*1200*/  UMOV UR6, 0x400 ;  /* 0x0000040000067882 */ /* 0x000fe40000000000 */
[----:B------:R-:W-:-:S06]  /*1210*/  SHF.R.U32.HI R0, RZ, 0x7, R0 ;  /* 0x00000007ff007819 */ /* 0x000fcc0000011600 */
[----:B----4-:R-:W4:Y:S01]  /*1220*/  SHFL.IDX PT, R0, R0, RZ, 0x1f ;  /* 0x00001fff00007589 */ /* 0x010f2200000e0000 */
[----:B---3--:R-:W-:Y:S01]  /*1230*/  ULEA UR6, UR7, UR6, 0x18 ;  /* 0x0000000607067291 */ /* 0x008fe2000f8ec03f */
[----:B----4-:R-:W-:-:S13]  /*1240*/  R2UR UR4, R0 ;  /* 0x00000000000472ca */ /* 0x010fda00000e0000 */
[----:B------:R-:W-:-:S04]  /*1250*/  ULEA.HI UR5, UR4, UR4, URZ, 0x1 ;  /* 0x0000000404057291 */ /* 0x000fc8000f8f083f */
[----:B------:R-:W-:-:S04]  /*1260*/  ULOP3.LUT UR5, UR5, 0x7fffe, URZ, 0xc0, !UPT ;  /* 0x0007fffe05057892 */ /* 0x000fc8000f8ec03f */
[----:B------:R-:W-:-:S03]  /*1270*/  UIADD3 UR5, UR4, -UR5, URZ ;  /* 0x8000000504057290 */ /* 0x000fc6000fffe03f */
[----:B------:R-:W-:Y:S01]  /*1280*/  ULDC UR4, c[0x0][0x28c] ;  /* 0x0000a30000047ab9 */ /* 0x000fe20000000800 */
[----:B------:R-:W-:Y:S01]  /*1290*/  ULEA UR5, UR5, UR6, 0xd ;  /* 0x0000000605057291 */ /* 0x000fe2000f8e683f */
[----:B------:R-:W-:-:S03]  /*12a0*/  ISETP.LT.AND P0, PT, RZ, UR4, PT ;  /* 0x00000004ff007c0c */ /* 0x000fc6000bf01270 */
[----:B------:R-:W-:-:S04]  /*12b0*/  UIADD3 UR5, UR5, 0x100, URZ ;  /* 0x0000010005057890 */ /* 0x000fc8000fffe03f */
[----:B------:R-:W-:-:S04]  /*12c0*/  USHF.R.U32.HI UR5, URZ, 0x4, UR5 ;  /* 0x000000043f057899 */ /* 0x000fc80008011605 */
[----:B------:R-:W-:Y:S02]  /*12d0*/  ULOP3.LUT UR41, UR5, 0x3fff, URZ, 0xc0, !UPT ;  /* 0x00003fff05297892 */ /* 0x000fe4000f8ec03f */
[----:B-12---:R-:W-:Y:S10]  /*12e0*/  @P0 BRA `(.L_x_17) ;  /* 0x0000000000400947 */ /* 0x006ff40003800000 */
[----:B------:R-:W-:Y:S01]  /*12f0*/  MOV R0, 0x0 ;  /* 0x0000000000007802 */ /* 0x000fe20000000f00 */
[----:B------:R-:W-:Y:S01]  /*1300*/  ULDC.64 UR4, c[0x4][0x68] ;  /* 0x01001a0000047ab9 */ /* 0x000fe20000000a00 */
[----:B------:R-:W-:Y:S01]  /*1310*/  ULDC.64 UR6, c[0x4][0x8] ;  /* 0x0100020000067ab9 */ /* 0x000fe20000000a00 */
[----:B01----:R-:W-:Y:S01]  /*1320*/  IMAD.U32 R4, RZ, RZ, UR4 ;  /* 0x00000004ff047e24 */ /* 0x003fe2000f8e00ff */
[----:B------:R0:W1:Y:S01]  /*1330*/  LDC.64 R14, c[0x4][R0] ;  /* 0x01000000000e7b82 */ /* 0x0000620000000a00 */
[----:B------:R-:W-:Y:S01]  /*1340*/  IMAD.U32 R5, RZ, RZ, UR5 ;  /* 0x00000005ff057e24 */ /* 0x000fe2000f8e00ff */
[----:B------:R-:W-:Y:S01]  /*1350*/  ULDC.64 UR4, c[0x4][0x70] ;  /* 0x01001c0000047ab9 */ /* 0x000fe20000000a00 */
[----:B------:R-:W-:Y:S01]  /*1360*/  MOV R10, UR6 ;  /* 0x00000006000a7c02 */ /* 0x000fe20008000f00 */
[----:B------:R-:W-:Y:S02]  /*1370*/  IMAD.U32 R6, RZ, RZ, UR4 ;  /* 0x00000004ff067e24 */ /* 0x000fe4000f8e00ff */
[----:B------:R-:W-:-:S02]  /*1380*/  IMAD.U32 R7, RZ, RZ, UR5 ;  /* 0x00000005ff077e24 */ /* 0x000fc4000f8e00ff */
[----:B------:R-:W-:Y:S02]  /*1390*/  IMAD.U32 R11, RZ, RZ, UR7 ;  /* 0x00000007ff0b7e24 */ /* 0x000fe4000f8e00ff */
[----:B------:R-:W-:Y:S02]  /*13a0*/  IMAD.MOV.U32 R8, RZ, RZ, 0x1e1 ;  /* 0x000001e1ff087424 */ /* 0x000fe400078e00ff */
[----:B------:R-:W-:Y:S02]  /*13b0*/  IMAD.MOV.U32 R12, RZ, RZ, 0x1 ;  /* 0x00000001ff0c7424 */ /* 0x000fe400078e00ff */
[----:B0-----:R-:W-:-:S07]  /*13c0*/  IMAD.MOV.U32 R13, RZ, RZ, RZ ;  /* 0x000000ffff0d7224 */ /* 0x001fce00078e00ff */
[----:B------:R-:W-:-:S07]  /*13d0*/  LEPC R20, `(.L_x_17) ;  /* 0x000000001014794e */ /* 0x000fce0000000000 */
[----:B-12--5:R-:W-:Y:S05]  /*13e0*/  CALL.ABS.NOINC R14 ;  /* 0x000000000e007343 */ /* 0x026fea0003c00000 */
.L_x_17:
[----:B------:R-:W-:-:S13]  /*13f0*/  ISETP.NE.AND P0, PT, R166, 0x3, PT ;  /* 0x00000003a600780c */ /* 0x000fda0003f05270 */
[----:B------:R-:W-:Y:S05]  /*1400*/  @!P0 BRA `(.L_x_18) ;  /* 0x0000000000048947 */ /* 0x000fea0003800000 */
[----:B------:R-:W-:Y:S01]  /*1410*/  BPT.TRAP 0x1 ;  /* 0x000000040000795c */ /* 0x000fe20000300000 */
.L_x_18:
[----:B------:R-:W3:Y:S01]  /*1420*/  S2UR UR5, SR_CgaCtaId ;  /* 0x00000000000579c3 */ /* 0x000ee20000008800 */
[----:B------:R-:W-:Y:S01]  /*1430*/  UMOV UR4, 0x400 ;  /* 0x0000040000047882 */ /* 0x000fe20000000000 */
[----:B------:R-:W-:Y:S02]  /*1440*/  IMAD.U32 R0, RZ, RZ, UR38 ;  /* 0x00000026ff007e24 */ /* 0x000fe4000f8e00ff */
[----:B------:R-:W-:-:S03]  /*1450*/  IMAD.U32 R3, RZ, RZ, UR39 ;  /* 0x00000027ff037e24 */ /* 0x000fc6000f8e00ff */
[----:B------:R-:W-:Y:S01]  /*1460*/  SHF.L.U32 R0, R0, 0x1f, RZ ;  /* 0x0000001f00007819 */ /* 0x000fe200000006ff */
[----:B---3--:R-:W-:-:S06]  /*1470*/  ULEA UR4, UR5, UR4, 0x18 ;  /* 0x0000000405047291 */ /* 0x008fcc000f8ec03f */
[----:B------:R-:W-:-:S04]  /*1480*/  IMAD.U32 R6, RZ, RZ, UR4 ;  /* 0x00000004ff067e24 */ /* 0x000fc8000f8e00ff */
[----:B------:R-:W-:-:S04]  /*1490*/  IMAD R3, R3, 0x8, R6 ;  /* 0x0000000803037824 */ /* 0x000fc800078e0206 */
[----:B------:R3:W4:Y:S01]  /*14a0*/  SYNCS.PHASECHK.TRANS64.TRYWAIT P1, [R3+URZ], R0 ;  /* 0x00000000030075a7 */ /* 0x000722000802017f */
[----:B------:R-:W-:Y:S05]  /*14b0*/  @!P0 BRA `(.L_x_19) ;  /* 0x0000000000048947 */ /* 0x000fea0003800000 */
[----:B------:R-:W-:Y:S01]  /*14c0*/  BPT.TRAP 0x1 ;  /* 0x000000040000795c */ /* 0x000fe20000300000 */
.L_x_19:
[----:B----4-:R-:W-:Y:S05]  /*14d0*/  @P1 BRA `(.L_x_20) ;  /* 0x0000000000081947 */ /* 0x010fea0003800000 */
[----:B------:R-:W4:Y:S02]  /*14e0*/  SYNCS.PHASECHK.TRANS64.TRYWAIT P1, [R3+URZ], R0 ;  /* 0x00000000030075a7 */ /* 0x000f24000802017f */
[----:B----4-:R-:W-:Y:S05]  /*14f0*/  @!P1 BRA `(.L_x_21) ;  /* 0x000000b400c09947 */ /* 0x010fea0003800000 */
.L_x_20:
[----:B------:R-:W-:-:S04]  /*1500*/  UISETP.LT.AND UP0, UPT, UR40, 0x1, UPT ;  /* 0x000000012800788c */ /* 0x000fc8000bf01270 */
[----:B------:R-:W-:-:S06]  /*1510*/  USEL UR4, UR40, 0x1, UP0 ;  /* 0x0000000128047887 */ /* 0x000fcc0008000000 */
[----:B---34-:R-:W-:Y:S01]  /*1520*/  MOV R0, UR4 ;  /* 0x0000000400007c02 */ /* 0x018fe20008000f00 */
[----:B------:R-:W-:Y:S05]  /*1530*/  WARPSYNC.ALL ;  /* 0x0000000000007948 */ /* 0x000fea0003800000 */
[----:B------:R-:W-:-:S04]  /*1540*/  IADD3 R0, -R0, UR40, RZ ;  /* 0x0000002800007c10 */ /* 0x000fc8000fffe1ff */
[----:B------:R-:W-:Y:S02]  /*1550*/  ISETP.GE.AND P1, PT, R0, 0x1, PT ;  /* 0x000000010000780c */ /* 0x000fe40003f26270 */
[----:B------:R-:W-:Y:S01]  /*1560*/  R2UR UR4, R6 ;  /* 0x00000000060472ca */ /* 0x000fe200000e0000 */
[----:B------:R-:W-:Y:S01]  /*1570*/  WARPGROUP.ARRIVE ;  /* 0x00000000000079c5 */ /* 0x000fe20000000000 */
[----:B------:R-:W-:Y:S01]  /*1580*/  UMOV UR9, 0x40000040 ;  /* 0x4000004000097882 */ /* 0x000fe20000000000 */
[----:B------:R-:W-:Y:S01]  /*1590*/  UMOV UR11, 0x40000040 ;  /* 0x40000040000b7882 */ /* 0x000fe20000000000 */
[----:B------:R-:W-:Y:S01]  /*15a0*/  UMOV UR13, 0x40000040 ;  /* 0x40000040000d7882 */ /* 0x000fe20000000000 */
[----:B------:R-:W-:-:S08]  /*15b0*/  UMOV UR15, UR11 ;  /* 0x0000000b000f7c82 */ /* 0x000fd00008000000 */
[----:B------:R-:W-:-:S04]  /*15c0*/  UIADD3 UR4, UR4, 0x30100, URZ ;  /* 0x0003010004047890 */ /* 0x000fc8000fffe03f */
[----:B------:R-:W-:-:S04]  /*15d0*/  USHF.R.U32.HI UR4, URZ, 0x4, UR4 ;  /* 0x000000043f047899 */ /* 0x000fc80008011604 */
[----:B------:R-:W-:Y:S02]  /*15e0*/  ULOP3.LUT UR5, UR4, 0x3fff, URZ, 0xc0, !UPT ;  /* 0x00003fff04057892 */ /* 0x000fe4000f8ec03f */
[----:B------:R-:W-:Y:S02]  /*15f0*/  ULOP3.LUT UR4, UR41, 0x10000, URZ, 0xfc, !UPT ;  /* 0x0001000029047892 */ /* 0x000fe4000f8efc3f */
[----:B------:R-:W-:Y:S02]  /*1600*/  ULOP3.LUT UR5, UR5, 0x10000, URZ, 0xfc, !UPT ;  /* 0x0001000005057892 */ /* 0x000fe4000f8efc3f */
[----:B------:R-:W-:Y:S02]  /*1610*/  ULEA UR8, UR39, UR4, 0xc ;  /* 0x0000000427087291 */ /* 0x000fe4000f8e603f */
[----:B------:R-:W-:Y:S02]  /*1620*/  ULEA UR6, UR39, UR5, 0xb ;  /* 0x0000000527067291 */ /* 0x000fe4000f8e583f */
[----:B------:R-:W-:-:S05]  /*1630*/  UIADD3 UR12, UR8, 0x400, URZ ;  /* 0x00000400080c7890 */ /* 0x000fca000fffe03f */
[----:B------:R-:W-:Y:S02]  /*1640*/  UMOV UR10, UR6 ;  /* 0x00000006000a7c82 */ /* 0x000fe40008000000 */
[----:B------:R-:W-:Y:S01]  /*1650*/  HGMMA.64x128x16.F32 R88, gdesc[UR8], RZ, !UPT, gsb0 ;  /* 0x01e00000085879f0 */ /* 0x000fe2000c0008ff */
[----:B------:R-:W-:Y:S02]  /*1660*/  UMOV UR14, UR10 ;  /* 0x0000000a000e7c82 */ /* 0x000fe40008000000 */
[----:B------:R-:W-:Y:S02]  /*1670*/  WARPGROUP.DEPBAR.LE gsb0, 0x0 ;  /* 0x00008000000079c5 */ /* 0x000fe40000010000 */
[----:B------:R-:W-:-:S07]  /*1680*/  WARPGROUP.ARRIVE ;  /* 0x00000000000079c5 */ /* 0x000fce0000000000 */
[----:B------:R-:W-:Y:S01]  /*1690*/  HGMMA.64x128x16.F32 R24, gdesc[UR12], RZ, !UPT, gsb0 ;  /* 0x01e000000c1879f0 */ /* 0x000fe2000c0008ff */
[----:B------:R-:W-:Y:S02]  /*16a0*/  UIADD3 UR12, UR8, 0x2, URZ ;  /* 0x00000002080c7890 */ /* 0x000fe4000fffe03f */
[----:B------:R-:W-:Y:S01]  /*16b0*/  UIADD3 UR14, UR6, 0x2, URZ ;  /* 0x00000002060e7890 */ /* 0x000fe2000fffe03f */
[----:B------:R-:W-:Y:S01]  /*16c0*/  UMOV UR13, 0x40000040 ;  /* 0x40000040000d7882 */ /* 0x000fe20000000000 */
[----:B------:R-:W-:Y:S01]  /*16d0*/  UMOV UR15, 0x40000040 ;  /* 0x40000040000f7882 */ /* 0x000fe20000000000 */
[----:B------:R-:W-:Y:S02]  /*16e0*/  WARPGROUP.DEPBAR.LE gsb0, 0x0 ;  /* 0x00008000000079c5 */ /* 0x000fe40000010000 */
[----:B------:R-:W-:-:S06]  /*16f0*/  WARPGROUP.ARRIVE ;  /* 0x00000000000079c5 */ /* 0x000fcc0000000000 */
[----:B------:R-:W-:Y:S01]  /*1700*/  HGMMA.64x128x16.F32 R88, gdesc[UR12], R88, gsb0 ;  /* 0x01e000000c5879f0 */ /* 0x000fe20008000858 */
[----:B------:R-:W-:Y:S01]  /*1710*/  UIADD3 UR12, UR8, 0x402, URZ ;  /* 0x00000402080c7890 */ /* 0x000fe2000fffe03f */
[----:B------:R-:W-:Y:S01]  /*1720*/  UMOV UR13, 0x40000040 ;  /* 0x40000040000d7882 */ /* 0x000fe20000000000 */
[----:B------:R-:W-:Y:S02]  /*1730*/  WARPGROUP.DEPBAR.LE gsb0, 0x0 ;  /* 0x00008000000079c5 */ /* 0x000fe40000010000 */
[----:B------:R-:W-:-:S07]  /*1740*/  WARPGROUP.ARRIVE ;  /* 0x00000000000079c5 */ /* 0x000fce0000000000 */
[----:B------:R-:W-:Y:S01]  /*1750*/  HGMMA.64x128x16.F32 R24, gdesc[UR12], R24, gsb0 ;  /* 0x01e000000c1879f0 */ /* 0x000fe20008000818 */
        /* <DEDUP_REMOVED lines=71> */
[----:B------:R-:W-:Y:S03]  /*1bd0*/  HGMMA.64x128x16.F32 R24, gdesc[UR12], R24, gsb0 ;  /* 0x01e000000c1879f0 */ /* 0x000fe60008000818 */
[----:B------:R-:W-:Y:S02]  /*1be0*/  WARPGROUP.DEPBAR.LE gsb0, 0x0 ;  /* 0x00008000000079c5 */ /* 0x000fe40000010000 */
[----:B------:R-:W-:Y:S05]  /*1bf0*/  @!P1 BRA `(.L_x_22) ;  /* 0x0000000800349947 */ /* 0x000fea0003800000 */
[----:B------:R-:W-:Y:S02]  /*1c00*/  UIADD3 UR6, UR39, 0x1, URZ ;  /* 0x0000000127067890 */ /* 0x000fe4000fffe03f */
[----:B------:R-:W-:Y:S02]  /*1c10*/  IMAD.U32 R3, RZ, RZ, UR39 ;  /* 0x00000027ff037e24 */ /* 0x000fe4000f8e00ff */
[----:B------:R-:W-:-:S04]  /*1c20*/  UISETP.NE.AND UP0, UPT, UR6, 0x3, UPT ;  /* 0x000000030600788c */ /* 0x000fc8000bf05270 */
[----:B------:R-:W-:Y:S02]  /*1c30*/  USEL UR7, URZ, 0x1, UP0 ;  /* 0x000000013f077887 */ /* 0x000fe40008000000 */
[----:B------:R-:W-:Y:S02]  /*1c40*/  USEL UR6, UR6, URZ, UP0 ;  /* 0x0000003f06067287 */ /* 0x000fe40008000000 */
[----:B------:R-:W-:-:S06]  /*1c50*/  ULOP3.LUT UR7, UR38, UR7, URZ, 0x3c, !UPT ;  /* 0x0000000726077292 */ /* 0x000fcc000f8e3c3f */
[----:B------:R-:W-:-:S07]  /*1c60*/  IMAD.U32 R7, RZ, RZ, UR7 ;  /* 0x00000007ff077e24 */ /* 0x000fce000f8e00ff */
.L_x_29:
[----:B------:R-:W-:Y:S05]  /*1c70*/  @!P0 BRA `(.L_x_23) ;  /* 0x0000000000048947 */ /* 0x000fea0003800000 */
[----:B------:R-:W-:Y:S01]  /*1c80*/  BPT.TRAP 0x1 ;  /* 0x000000040000795c */ /* 0x000fe20000300000 */
.L_x_23:
[----:B------:R-:W3:Y:S01]  /*1c90*/  S2UR UR8, SR_CgaCtaId ;  /* 0x00000000000879c3 */ /* 0x000ee20000008800 */
[----:B------:R-:W-:Y:S01]  /*1ca0*/  UMOV UR7, 0x400 ;  /* 0x0000040000077882 */ /* 0x000fe20000000000 */
[----:B01----:R-:W-:Y:S01]  /*1cb0*/  IMAD.U32 R5, RZ, RZ, UR6 ;  /* 0x00000006ff057e24 */ /* 0x003fe2000f8e00ff */
[----:B------:R-:W-:Y:S01]  /*1cc0*/  SHF.L.U32 R4, R7, 0x1f, RZ ;  /* 0x0000001f07047819 */ /* 0x000fe200000006ff */
[----:B---3--:R-:W-:-:S06]  /*1cd0*/  ULEA UR7, UR8, UR7, 0x18 ;  /* 0x0000000708077291 */ /* 0x008fcc000f8ec03f */
[----:B------:R-:W-:-:S04]  /*1ce0*/  IMAD.U32 R6, RZ, RZ, UR7 ;  /* 0x00000007ff067e24 */ /* 0x000fc8000f8e00ff */
[----:B------:R-:W-:-:S04]  /*1cf0*/  IMAD R5, R5, 0x8, R6 ;  /* 0x0000000805057824 */ /* 0x000fc800078e0206 */
[----:B------:R0:W1:Y:S01]  /*1d00*/  SYNCS.PHASECHK.TRANS64.TRYWAIT P1, [R5+URZ], R4 ;  /* 0x00000004050075a7 */ /* 0x000062000802017f */
[----:B------:R-:W-:Y:S05]  /*1d10*/  @!P0 BRA `(.L_x_24) ;  /* 0x0000000000048947 */ /* 0x000fea0003800000 */
[----:B------:R-:W-:Y:S01]  /*1d20*/  BPT.TRAP 0x1 ;  /* 0x000000040000795c */ /* 0x000fe20000300000 */
.L_x_24:
[----:B-1----:R-:W-:Y:S05]  /*1d30*/  @P1 BRA `(.L_x_25) ;  /* 0x0000000000081947 */ /* 0x002fea0003800000 */
[----:B------:R-:W1:Y:S02]  /*1d40*/  SYNCS.PHASECHK.TRANS64.TRYWAIT P1, [R5+URZ], R4 ;  /* 0x00000004050075a7 */ /* 0x000e64000802017f */
[----:B-1----:R-:W-:Y:S05]  /*1d50*/  @!P1 BRA `(.L_x_26) ;  /* 0x000000ac00bc9947 */ /* 0x002fea0003800000 */
.L_x_25:
[----:B------:R-:W-:Y:S01]  /*1d60*/  ULEA UR10, UR6, UR4, 0xc ;  /* 0x00000004060a7291 */ /* 0x000fe2000f8e603f */
[----:B------:R-:W-:Y:S01]  /*1d70*/  WARPGROUP.ARRIVE ;  /* 0x00000000000079c5 */ /* 0x000fe20000000000 */
[----:B------:R-:W-:Y:S01]  /*1d80*/  ULEA UR8, UR6, UR5, 0xb ;  /* 0x0000000506087291 */ /* 0x000fe2000f8e583f */
[----:B------:R-:W-:Y:S01]  /*1d90*/  UMOV UR13, 0x40000040 ;  /* 0x40000040000d7882 */ /* 0x000fe20000000000 */
[----:B------:R-:W-:-:S03]  /*1da0*/  UMOV UR15, 0x40000040 ;  /* 0x40000040000f7882 */ /* 0x000fc60000000000 */
[----:B------:R-:W-:Y:S02]  /*1db0*/  UMOV UR12, UR10 ;  /* 0x0000000a000c7c82 */ /* 0x000fe40008000000 */
[----:B------:R-:W-:Y:S02]  /*1dc0*/  UMOV UR14, UR8 ;  /* 0x00000008000e7c82 */ /* 0x000fe40008000000 */
        /* <DEDUP_REMOVED lines=92> */
[----:B------:R-:W-:Y:S01]  /*2390*/  BPT.TRAP 0x1 ;  /* 0x000000040000795c */ /* 0x000fe20000300000 */
.L_x_27:
[----:B------:R-:W-:-:S13]  /*23a0*/  ISETP.NE.AND P1, PT, R22, RZ, PT ;  /* 0x000000ff1600720c */ /* 0x000fda0003f25270 */
[----:B01----:R-:W-:-:S04]  /*23b0*/  @P1 IMAD R4, R3, 0x8, R6 ;  /* 0x0000000803041824 */ /* 0x003fc800078e0206 */
[----:B------:R-:W-:-:S05]  /*23c0*/  @P1 VIADD R5, R4, 0x18 ;  /* 0x0000001804051836 */ /* 0x000fca0000000000 */
[----:B------:R-:W-:-:S04]  /*23d0*/  @P1 PRMT R5, R152, 0x654, R5 ;  /* 0x0000065498051816 */ /* 0x000fc80000000005 */
[----:B------:R0:W-:Y:S01]  /*23e0*/  @P1 SYNCS.ARRIVE.TRANS64.RED.A1T0 RZ, [R5+URZ], RZ ;  /* 0x000000ff05ff19a7 */ /* 0x0001e2000810043f */
[----:B------:R-:W-:-:S13]  /*23f0*/  ISETP.GT.U32.AND P1, PT, R19, 0x1, PT ;  /* 0x000000011300780c */ /* 0x000fda0003f24070 */
[----:B0-----:R-:W-:Y:S05]  /*2400*/  @P1 BRA `(.L_x_28) ;  /* 0x0000000000041947 */ /* 0x001fea0003800000 */
[----:B------:R-:W-:Y:S01]  /*2410*/  BPT.TRAP 0x1 ;  /* 0x000000040000795c */ /* 0x000fe20000300000 */
.L_x_28:
[----:B------:R-:W-:Y:S01]  /*2420*/  UIADD3 UR6, UR6, 0x1, URZ ;  /* 0x0000000106067890 */ /* 0x000fe2000fffe03f */
[C---:B------:R-:W-:Y:S01]  /*2430*/  ISETP.GT.AND P2, PT, R0.reuse, 0x1, PT ;  /* 0x000000010000780c */ /* 0x040fe20003f44270 */
[----:B------:R-:W-:Y:S01]  /*2440*/  VIADD R3, R3, 0x1 ;  /* 0x0000000103037836 */ /* 0x000fe20000000000 */
[----:B------:R-:W-:Y:S01]  /*2450*/  IADD3 R0, R0, -0x1, RZ ;  /* 0xffffffff00007810 */ /* 0x000fe20007ffe0ff */
[----:B------:R-:W-:-:S03]  /*2460*/  UISETP.NE.AND UP0, UPT, UR6, 0x3, UPT ;  /* 0x000000030600788c */ /* 0x000fc6000bf05270 */
[C---:B------:R-:W-:Y:S01]  /*2470*/  ISETP.NE.AND P1, PT, R3.reuse, 0x3, PT ;  /* 0x000000030300780c */ /* 0x040fe20003f25270 */
[----:B------:R-:W-:Y:S02]  /*2480*/  USEL UR7, URZ, 0x1, UP0 ;  /* 0x000000013f077887 */ /* 0x000fe40008000000 */
[----:B------:R-:W-:Y:S01]  /*2490*/  USEL UR6, UR6, URZ, UP0 ;  /* 0x0000003f06067287 */ /* 0x000fe20008000000 */
[----:B------:R-:W-:-:S03]  /*24a0*/  SEL R3, R3, RZ, P1 ;  /* 0x000000ff03037207 */ /* 0x000fc60000800000 */
[----:B------:R-:W-:Y:S01]  /*24b0*/  LOP3.LUT R7, R7, UR7, RZ, 0x3c, !PT ;  /* 0x0000000707077c12 */ /* 0x000fe2000f8e3cff */
[----:B------:R-:W-:Y:S07]  /*24c0*/  @P2 BRA `(.L_x_29) ;  /* 0xfffffff400e82947 */ /* 0x000fee000383ffff */
.L_x_22:
[----:B------:R-:W3:Y:S02]  /*24d0*/  LDC R0, c[0x0][0x28c] ;  /* 0x0000a300ff007b82 */ /* 0x000ee40000000800 */
[----:B---3--:R-:W-:-:S13]  /*24e0*/  ISETP.GE.AND P1, PT, R0, 0x1, PT ;  /* 0x000000010000780c */ /* 0x008fda0003f26270 */
[----:B------:R-:W-:Y:S05]  /*24f0*/  @!P1 BRA `(.L_x_30) ;  /* 0x0000000000509947 */ /* 0x000fea0003800000 */
[----:B------:R-:W-:Y:S05]  /*2500*/  @!P0 BRA `(.L_x_31) ;  /* 0x0000000000048947 */ /* 0x000fea0003800000 */
[----:B------:R-:W-:Y:S01]  /*2510*/  BPT.TRAP 0x1 ;  /* 0x000000040000795c */ /* 0x000fe20000300000 */
.L_x_31:
[----:B------:R-:W-:Y:S01]  /*2520*/  ISETP.NE.AND P0, PT, R22, RZ, PT ;  /* 0x000000ff1600720c */ /* 0x000fe20003f05270 */
[----:B------:R-:W-:Y:S01]  /*2530*/  BSSY B0, `(.L_x_32) ;  /* 0x000000e000007945 */ /* 0x000fe20003800000 */
[----:B------:R-:W-:-:S11]  /*2540*/  ISETP.GT.U32.AND P1, PT, R19, 0x1, PT ;  /* 0x000000011300780c */ /* 0x000fd60003f24070 */
[----:B------:R-:W-:Y:S05]  /*2550*/  @!P0 BRA `(.L_x_33) ;  /* 0x00000000002c8947 */ /* 0x000fea0003800000 */
[----:B------:R-:W-:-:S04]  /*2560*/  UISETP.LT.AND UP0, UPT, UR40, 0x1, UPT ;  /* 0x000000012800788c */ /* 0x000fc8000bf01270 */
[----:B------:R-:W-:-:S04]  /*2570*/  USEL UR6, UR40, 0x1, UP0 ;  /* 0x0000000128067887 */ /* 0x000fc80008000000 */
[----:B------:R-:W-:-:S04]  /*2580*/  UIADD3 UR6, UR39, UR40, -UR6 ;  /* 0x0000002827067290 */ /* 0x000fc8000fffe806 */
[----:B------:R-:W-:-:S04]  /*2590*/  UIMAD.WIDE.U32 UR4, UR6, -0x55555555, URZ ;  /* 0xaaaaaaab060478a5 */ /* 0x000fc8000f8e003f */
[----:B------:R-:W-:-:S04]  /*25a0*/  USHF.R.U32.HI UR4, URZ, 0x1, UR5 ;  /* 0x000000013f047899 */ /* 0x000fc80008011605 */
[----:B------:R-:W-:-:S06]  /*25b0*/  UIMAD UR6, UR4, -0x3, UR6 ;  /* 0xfffffffd040678a4 */ /* 0x000fcc000f8e0206 */
[----:B------:R-:W-:-:S04]  /*25c0*/  IMAD.U32 R3, RZ, RZ, UR6 ;  /* 0x00000006ff037e24 */ /* 0x000fc8000f8e00ff */
[----:B------:R-:W-:-:S04]  /*25d0*/  IMAD R0, R3, 0x8, R6 ;  /* 0x0000000803007824 */ /* 0x000fc800078e0206 */
[----:B------:R-:W-:-:S05]  /*25e0*/  VIADD R3, R0, 0x18 ;  /* 0x0000001800037836 */ /* 0x000fca0000000000 */
[----:B------:R-:W-:-:S04]  /*25f0*/  PRMT R3, R152, 0x654, R3 ;  /* 0x0000065498037816 */ /* 0x000fc80000000003 */
[----:B------:R3:W-:Y:S03]  /*2600*/  SYNCS.ARRIVE.TRANS64.RED.A1T0 RZ, [R3+URZ], RZ ;  /* 0x000000ff03ff79a7 */ /* 0x0007e6000810043f */
.L_x_33:
[----:B------:R-:W-:Y:S05]  /*2610*/  BSYNC B0 ;  /* 0x0000000000007941 */ /* 0x000fea0003800000 */
.L_x_32:
[----:B------:R-:W-:Y:S05]  /*2620*/  @P1 BRA `(.L_x_30) ;  /* 0x0000000000041947 */ /* 0x000fea0003800000 */
[----:B------:R-:W-:Y:S01]  /*2630*/  BPT.TRAP 0x1 ;  /* 0x000000040000795c */ /* 0x000fe20000300000 */
.L_x_30:
[----:B------:R-:W4:Y:S01]  /*2640*/  LDC R6, c[0x0][0x288] ;  /* 0x0000a200ff067b82 */ /* 0x000f220000000800 */
[--C-:B------:R-:W-:Y:S01]  /*2650*/  SHF.R.U32.HI R0, RZ, 0x2, R18.reuse ;  /* 0x00000002ff007819 */ /* 0x100fe20000011612 */
[----:B------:R-:W-:Y:S01]  /*2660*/  IMAD.SHL.U32 R13, R154, 0x80, RZ ;  /* 0x000000809a0d7824 */ /* 0x000fe200078e00ff */
[----:B01----:R-:W-:Y:S01]  /*2670*/  SHF.R.U32.HI R5, RZ, 0x7, R18 ;  /* 0x00000007ff057819 */ /* 0x003fe20000011612 */
[----:B------:R-:W-:Y:S01]  /*2680*/  UIADD3 UR39, UR40, UR39, URZ ;  /* 0x0000002728277290 */ /* 0x000fe2000fffe03f */
[----:B------:R-:W-:Y:S01]  /*2690*/  LOP3.LUT R4, R18, 0x60, RZ, 0xc0, !PT ;  /* 0x0000006012047812 */ /* 0x000fe200078ec0ff */
[----:B------:R-:W-:Y:S01]  /*26a0*/  ULDC UR7, c[0x0][0x284] ;  /* 0x0000a10000077ab9 */ /* 0x000fe20000000800 */
[----:B---3--:R-:W-:Y:S01]  /*26b0*/  LOP3.LUT R3, R0, 0x7, RZ, 0xc0, !PT ;  /* 0x0000000700037812 */ /* 0x008fe200078ec0ff */
[----:B------:R-:W-:Y:S01]  /*26c0*/  UISETP.GT.U32.AND UP0, UPT, UR39, 0x2, UPT ;  /* 0x000000022700788c */ /* 0x000fe2000bf04070 */
[----:B------:R-:W-:Y:S01]  /*26d0*/  LOP3.LUT R0, R5, 0x1, RZ, 0xc0, !PT ;  /* 0x0000000105007812 */ /* 0x000fe200078ec0ff */
[----:B------:R-:W-:Y:S01]  /*26e0*/  UISETP.GE.U32.AND UP1, UPT, UR40, 0x3, UPT ;  /* 0x000000032800788c */ /* 0x000fe2000bf26070 */
[----:B------:R-:W-:Y:S01]  /*26f0*/  SHF.R.U32.HI R10, RZ, 0x1, R4 ;  /* 0x00000001ff0a7819 */ /* 0x000fe20000011604 */
[----:B------:R-:W-:Y:S01]  /*2700*/  UISETP.LT.U32.AND UP0, UPT, UR40, 0x3, UP0 ;  /* 0x000000032800788c */ /* 0x000fe20008701070 */
[----:B------:R-:W-:Y:S01]  /*2710*/  LOP3.LUT R4, R18, 0x3, RZ, 0xc0, !PT ;  /* 0x0000000312047812 */ /* 0x000fe200078ec0ff */
[----:B------:R-:W-:Y:S01]  /*2720*/  IMAD.SHL.U32 R8, R0, 0x40, RZ ;  /* 0x0000004000087824 */ /* 0x000fe200078e00ff */
[----:B------:R-:W-:Y:S01]  /*2730*/  IADD3 R5, RZ, -R10, -R3 ;  /* 0x8000000aff057210 */ /* 0x000fe20007ffe803 */
[----:B------:R-:W-:Y:S01]  /*2740*/  ULDC.64 UR8, c[0x0][0x5d0] ;  /* 0x0001740000087ab9 */ /* 0x000fe20000000a00 */
[----:B------:R-:W-:Y:S01]  /*2750*/  SHF.R.S32.HI R21, RZ, 0x1f, R23 ;  /* 0x0000001fff157819 */ /* 0x000fe20000011417 */
[----:B------:R-:W-:Y:S01]  /*2760*/  UIMAD.WIDE.U32 UR4, UR39, -0x55555555, URZ ;  /* 0xaaaaaaab270478a5 */ /* 0x000fe2000f8e003f */
[----:B--2---:R-:W-:Y:S01]  /*2770*/  LOP3.LUT R157, R8, 0x40, R3, 0xe2, !PT ;  /* 0x00000040089d7812 */ /* 0x004fe200078ee203 */
[----:B------:R-:W-:Y:S01]  /*2780*/  IMAD R3, R0, -0x40, R5 ;  /* 0xffffffc000037824 */ /* 0x000fe200078e0205 */
[----:B------:R-:W-:Y:S01]  /*2790*/  USEL UR6, URZ, 0x1, !UP0 ;  /* 0x000000013f067887 */ /* 0x000fe2000c000000 */
[----:B------:R-:W-:Y:S01]  /*27a0*/  IMAD.SHL.U32 R0, R153, 0x100, RZ ;  /* 0x0000010099007824 */ /* 0x000fe200078e00ff */
[----:B------:R-:W-:Y:S01]  /*27b0*/  USHF.R.U32.HI UR4, URZ, 0x1, UR5 ;  /* 0x000000013f047899 */ /* 0x000fe20008011605 */
[----:B----4-:R-:W-:Y:S01]  /*27c0*/  IMAD R12, R4, -0x2, R6 ;  /* 0xfffffffe040c7824 */ /* 0x010fe200078e0206 */
[----:B------:R-:W-:Y:S01]  /*27d0*/  ISETP.GE.AND P0, PT, R13, R6, PT ;  /* 0x000000060d00720c */ /* 0x000fe20003f06270 */
[----:B------:R-:W-:Y:S01]  /*27e0*/  IMAD.SHL.U32 R6, R18, 0x2, RZ ;  /* 0x0000000212067824 */ /* 0x000fe200078e00ff */
[----:B------:R-:W-:Y:S01]  /*27f0*/  ULOP3.LUT UR38, UR38, UR6, URZ, 0x3c, !UPT ;  /* 0x0000000626267292 */ /* 0x000fe2000f8e3c3f */
[----:B------:R-:W-:Y:S01]  /*2800*/  IMAD R4, R21, UR8, RZ ;  /* 0x0000000815047c24 */ /* 0x000fe2000f8e02ff */
[C---:B------:R-:W-:Y:S01]  /*2810*/  ISETP.GE.OR P0, PT, R0.reuse, UR7, P0 ;  /* 0x0000000700007c0c */ /* 0x040fe20008706670 */
[----:B------:R-:W-:Y:S01]  /*2820*/  IMAD.WIDE R8, R153, 0x100, RZ ;  /* 0x0000010099087825 */ /* 0x000fe200078e02ff */
[----:B------:R-:W-:Y:S01]  /*2830*/  LOP3.LUT R6, R13, 0x6, R6, 0xf8, !PT ;  /* 0x000000060d067812 */ /* 0x000fe200078ef806 */
[----:B------:R-:W-:Y:S01]  /*2840*/  UIMAD UR39, UR4, -0x3, UR39 ;  /* 0xfffffffd042778a4 */ /* 0x000fe2000f8e0227 */
[----:B------:R-:W-:Y:S01]  /*2850*/  IADD3 R3, -R0, UR7, R3 ;  /* 0x0000000700037c10 */ /* 0x000fe2000fffe103 */
[----:B------:R-:W-:Y:S01]  /*2860*/  IMAD R11, R23, UR9, R4 ;  /* 0x00000009170b7c24 */ /* 0x000fe2000f8e0204 */
[----:B------:R-:W-:Y:S01]  /*2870*/  SHF.R.S32.HI R7, RZ, 0x1f, R6 ;  /* 0x0000001fff077819 */ /* 0x000fe20000011406 */
[----:B------:R-:W-:Y:S01]  /*2880*/  @UP1 ULOP3.LUT UR38, UR38, 0x1, UR4, 0x78, !UPT ;  /* 0x0000000126261892 */ /* 0x000fe2000f8e7804 */
[----:B------:R-:W-:Y:S01]  /*2890*/  LOP3.LUT R157, R8, R157, R10, 0xfe, !PT ;  /* 0x0000009d089d7212 */ /* 0x000fe200078efe0a */
[----:B------:R-:W-:Y:S01]  /*28a0*/  IMAD.MOV.U32 R153, RZ, RZ, -0x1 ;  /* 0xffffffffff997424 */ /* 0x000fe200078e00ff */
[----:B------:R-:W-:Y:S01]  /*28b0*/  IADD3 R0, -R13, R12, RZ ;  /* 0x0000000c0d007210 */ /* 0x000fe20007ffe1ff */
[----:B------:R-:W-:-:S04]  /*28c0*/  IMAD.WIDE.U32 R4, R23, UR8, R6 ;  /* 0x0000000817047c25 */ /* 0x000fc8000f8e0006 */
[----:B------:R-:W-:Y:S02]  /*28d0*/  IMAD.IADD R11, R5, 0x1, R11 ;  /* 0x00000001050b7824 */ /* 0x000fe400078e020b */
[----:B------:R-:W-:Y:S01]  /*28e0*/  IMAD.MOV.U32 R10, RZ, RZ, R4 ;  /* 0x000000ffff0a7224 */ /* 0x000fe200078e0004 */
[----:B------:R-:W-:Y:S06]  /*28f0*/  @P0 BRA `(.L_x_34) ;  /* 0x0000008400680947 */ /* 0x000fec0003800000 */
[----:B------:R-:W0:Y:S01]  /*2900*/  LDC.64 R4, c[0x0][0x5c8] ;  /* 0x00017200ff047b82 */ /* 0x000e220000000a00 */
[----:B-----5:R-:W-:Y:S01]  /*2910*/  FSETP.NEU.AND P0, PT, R156, RZ, PT ;  /* 0x000000ff9c00720b */ /* 0x020fe20003f0d000 */
[----:B------:R-:W-:Y:S01]  /*2920*/  BSSY B0, `(.L_x_34) ;  /* 0x0000857000007945 */ /* 0x000fe20003800000 */
[----:B------:R-:W-:-:S04]  /*2930*/  ISETP.GT.AND P3, PT, R3, RZ, PT ;  /* 0x000000ff0300720c */ /* 0x000fc80003f64270 */
[----:B------:R-:W-:Y:S01]  /*2940*/  ISETP.GT.AND P1, PT, R0, RZ, P3 ;  /* 0x000000ff0000720c */ /* 0x000fe20001f24270 */
[-C--:B0-----:R-:W-:Y:S02]  /*2950*/  IMAD R12, R9, R4.reuse, RZ ;  /* 0x00000004090c7224 */ /* 0x081fe400078e02ff */
[----:B------:R-:W-:-:S04]  /*2960*/  IMAD.WIDE.U32 R168, R157, R4, R10 ;  /* 0x000000049da87225 */ /* 0x000fc800078e000a */
[----:B------:R-:W-:-:S04]  /*2970*/  IMAD R11, R157, R5, R12 ;  /* 0x000000059d0b7224 */ /* 0x000fc800078e020c */
[----:B------:R-:W-:Y:S01]  /*2980*/  IMAD.IADD R167, R169, 0x1, R11 ;  /* 0x00000001a9a77824 */ /* 0x000fe200078e020b */
[----:B------:R-:W-:Y:S06]  /*2990*/  @!P0 BRA `(.L_x_35) ;  /* 0x0000006000088947 */ /* 0x000fec0003800000 */
[----:B------:R-:W0:Y:S01]  /*29a0*/  LDC.64 R12, c[0x0][0x5b8] ;  /* 0x00016e00ff0c7b82 */ /* 0x000e220000000a00 */
[----:B------:R-:W-:-:S07]  /*29b0*/  ULDC.64 UR4, c[0x0][0x5c0] ;  /* 0x0001700000047ab9 */ /* 0x000fce0000000a00 */
[----:B------:R-:W1:Y:S08]  /*29c0*/  LDC.64 R14, c[0x0][0x5b0] ;  /* 0x00016c00ff0e7b82 */ /* 0x000e700000000a00 */
[----:B------:R-:W2:Y:S01]  /*29d0*/  LDC.64 R10, c[0x0][0x5a8] ;  /* 0x00016a00ff0a7b82 */ /* 0x000ea20000000a00 */
[----:B0-----:R-:W-:-:S04]  /*29e0*/  IMAD R20, R21, R12, RZ ;  /* 0x0000000c15147224 */ /* 0x001fc800078e02ff */
[C---:B------:R-:W-:Y:S02]  /*29f0*/  IMAD R13, R23.reuse, R13, R20 ;  /* 0x0000000d170d7224 */ /* 0x040fe400078e0214 */
[----:B------:R-:W-:-:S04]  /*2a00*/  IMAD.WIDE.U32 R20, R23, R12, R6 ;  /* 0x0000000c17147225 */ /* 0x000fc800078e0006 */
[-C--:B-1----:R-:W-:Y:S02]  /*2a10*/  IMAD R154, R9, R14.reuse, RZ ;  /* 0x0000000e099a7224 */ /* 0x082fe400078e02ff */
[----:B------:R-:W-:Y:S02]  /*2a20*/  IMAD.IADD R159, R21, 0x1, R13 ;  /* 0x00000001159f7824 */ /* 0x000fe400078e020d */
[----:B------:R-:W-:Y:S02]  /*2a30*/  IMAD.MOV.U32 R158, RZ, RZ, R20 ;  /* 0x000000ffff9e7224 */ /* 0x000fe400078e0014 */
[C---:B------:R-:W-:Y:S02]  /*2a40*/  IMAD R169, R157.reuse, R15, R154 ;  /* 0x0000000f9da97224 */ /* 0x040fe400078e029a */
[----:B------:R-:W-:-:S04]  /*2a50*/  IMAD.WIDE.U32 R160, R157, R14, R158 ;  /* 0x0000000e9da07225 */ /* 0x000fc800078e009e */
[----:B------:R-:W-:Y:S01]  /*2a60*/  IMAD.IADD R154, R161, 0x1, R169 ;  /* 0x00000001a19a7824 */ /* 0x000fe200078e02a9 */
[----:B--2---:R-:W-:-:S04]  /*2a70*/  LEA R162, P0, R160, R10, 0x1 ;  /* 0x0000000aa0a27211 */ /* 0x004fc800078008ff */
[----:B------:R-:W-:-:S05]  /*2a80*/  LEA.HI.X R163, R160, R11, R154, 0x1, P0 ;  /* 0x0000000ba0a37211 */ /* 0x000fca00000f0c9a */
[----:B------:R-:W2:Y:S01]  /*2a90*/  @P1 LDG.E.LTC128B.U16 R154, desc[UR36][R162.64] ;  /* 0x00000024a29a1981 */ /* 0x000ea2000c1e1520 */
[----:B------:R-:W-:Y:S01]  /*2aa0*/  IMAD.WIDE.U32 R164, R157, R14, R6 ;  /* 0x0000000e9da47225 */ /* 0x000fe200078e0006 */
[----:B------:R-:W-:Y:S01]  /*2ab0*/  ISETP.GT.AND P2, PT, R0, 0x1, P3 ;  /* 0x000000010000780c */ /* 0x000fe20001f44270 */
[----:B------:R-:W-:Y:S01]  /*2ac0*/  BSSY B1, `(.L_x_36) ;  /* 0x0000012000017945 */ /* 0x000fe20003800000 */
[----:B------:R-:W-:Y:S01]  /*2ad0*/  LEA R160, P0, R168, UR4, 0x1 ;  /* 0x00000004a8a07c11 */ /* 0x000fe2000f8008ff */
[----:B------:R-:W-:Y:S02]  /*2ae0*/  IMAD.IADD R165, R169, 0x1, R165 ;  /* 0x00000001a9a57824 */ /* 0x000fe400078e02a5 */
[----:B------:R-:W-:-:S04]  /*2af0*/  IMAD.WIDE.U32 R164, R23, R12, R164 ;  /* 0x0000000c17a47225 */ /* 0x000fc800078e00a4 */
[----:B--2---:R-:W-:-:S05]  /*2b00*/  HADD2.F32 R161, -RZ, R154.H0_H0 ;  /* 0x2000009affa17230 */ /* 0x004fca0000004100 */
[----:B------:R-:W-:-:S04]  /*2b10*/  FMUL R161, R161, R156 ;  /* 0x0000009ca1a17220 */ /* 0x000fc80000400000 */
[----:B------:R-:W-:Y:S01]  /*2b20*/  FFMA R161, R88, R155, R161 ;  /* 0x0000009b58a17223 */ /* 0x000fe200000000a1 */
[----:B------:R-:W-:-:S04]  /*2b30*/  IMAD.IADD R88, R13, 0x1, R165 ;  /* 0x000000010d587824 */ /* 0x000fc800078e02a5 */
[----:B------:R-:W-:Y:S02]  /*2b40*/  F2FP.F16.F32.PACK_AB R163, RZ, R161 ;  /* 0x000000a1ffa3723e */ /* 0x000fe400000000ff */
[----:B------:R-:W-:Y:S02]  /*2b50*/  LEA.HI.X R161, R168, UR5, R167, 0x1, P0 ;  /* 0x00000005a8a17c11 */ /* 0x000fe400080f0ca7 */
[----:B------:R-:W-:Y:S02]  /*2b60*/  PRMT R165, R163, 0x7610, R165 ;  /* 0x00007610a3a57816 */ /* 0x000fe400000000a5 */
[----:B------:R-:W-:-:S03]  /*2b70*/  LEA R162, P0, R164, R10, 0x1 ;  /* 0x0000000aa4a27211 */ /* 0x000fc600078008ff */
[----:B------:R0:W-:Y:S01]  /*2b80*/  @P1 STG.E.U16 desc[UR36][R160.64], R165 ;  /* 0x000000a5a0001986 */ /* 0x0001e2000c101524 */
[----:B------:R-:W-:Y:S02]  /*2b90*/  LEA.HI.X R163, R164, R11, R88, 0x1, P0 ;  /* 0x0000000ba4a37211 */ /* 0x000fe400000f0c58 */
[C---:B------:R-:W-:Y:S02]  /*2ba0*/  SHF.L.U32 R164, R14.reuse, 0x3, RZ ;  /* 0x000000030ea47819 */ /* 0x040fe400000006ff */
[----:B0-----:R-:W-:Y:S01]  /*2bb0*/  SHF.L.U64.HI R165, R14, 0x3, R15 ;  /* 0x000000030ea57819 */ /* 0x001fe2000001020f */
[----:B------:R-:W-:Y:S06]  /*2bc0*/  @!P2 BRA `(.L_x_37) ;  /* 0x000000000004a947 */ /* 0x000fec0003800000 */
[----:B------:R0:W5:Y:S02]  /*2bd0*/  LDG.E.LTC128B.U16 R154, desc[UR36][R162.64+0x2] ;  /* 0x00000224a29a7981 */ /* 0x000164000c1e1520 */
.L_x_37:
[----:B------:R-:W-:Y:S05]  /*2be0*/  BSYNC B1 ;  /* 0x0000000000017941 */ /* 0x000fea0003800000 */
.L_x_36:
[----:B-----5:R-:W-:Y:S01]  /*2bf0*/  HADD2.F32 R167, -RZ, R154.H0_H0 ;  /* 0x2000009affa77230 */ /* 0x020fe20000004100 */
[----:B------:R-:W-:Y:S01]  /*2c00*/  ISETP.GT.AND P0, PT, R3, 0x8, PT ;  /* 0x000000080300780c */ /* 0x000fe20003f04270 */
[----:B------:R-:W-:-:S04]  /*2c10*/  IMAD.WIDE.U32 R172, R157, R14, R164 ;  /* 0x0000000e9dac7225 */ /* 0x000fc800078e00a4 */
[----:B------:R-:W-:Y:S01]  /*2c20*/  FMUL R88, R167, R156 ;  /* 0x0000009ca7587220 */ /* 0x000fe20000400000 */
[----:B------:R-:W-:Y:S01]  /*2c30*/  IMAD.IADD R171, R169, 0x1, R173 ;  /* 0x00000001a9ab7824 */ /* 0x000fe200078e02ad */
[----:B------:R-:W-:Y:S02]  /*2c40*/  IADD3 R167, P4, R20, R172, RZ ;  /* 0x000000ac14a77210 */ /* 0x000fe40007f9e0ff */
[----:B------:R-:W-:Y:S01]  /*2c50*/  FFMA R89, R89, R155, R88 ;  /* 0x0000009b59597223 */ /* 0x000fe20000000058 */
[----:B------:R-:W-:Y:S02]  /*2c60*/  ISETP.GT.AND P1, PT, R0, RZ, P0 ;  /* 0x000000ff0000720c */ /* 0x000fe40000724270 */
[----:B------:R-:W-:Y:S01]  /*2c70*/  IMAD.X R168, R171, 0x1, R159, P4 ;  /* 0x00000001aba87824 */ /* 0x000fe200020e069f */
[----:B------:R-:W-:Y:S02]  /*2c80*/  LEA R88, P4, R167, R10, 0x1 ;  /* 0x0000000aa7587211 */ /* 0x000fe400078808ff */
[----:B------:R-:W-:-:S02]  /*2c90*/  F2FP.F16.F32.PACK_AB R169, RZ, R89 ;  /* 0x00000059ffa9723e */ /* 0x000fc400000000ff */
[--C-:B------:R-:W-:Y:S02]  /*2ca0*/  LEA.HI.X R89, R167, R11, R168.reuse, 0x1, P4 ;  /* 0x0000000ba7597211 */ /* 0x100fe400020f0ca8 */
[----:B------:R-:W-:-:S05]  /*2cb0*/  PRMT R168, R169, 0x7610, R168 ;  /* 0x00007610a9a87816 */ /* 0x000fca00000000a8 */
[----:B------:R1:W-:Y:S04]  /*2cc0*/  @P2 STG.E.U16 desc[UR36][R160.64+0x2], R168 ;  /* 0x000002a8a0002986 */ /* 0x0003e8000c101524 */
[----:B------:R2:W3:Y:S01]  /*2cd0*/  @P1 LDG.E.LTC128B.U16 R154, desc[UR36][R88.64] ;  /* 0x00000024589a1981 */ /* 0x0004e2000c1e1520 */
[----:B------:R-:W-:Y:S01]  /*2ce0*/  IMAD.SHL.U32 R167, R4, 0x10, RZ ;  /* 0x0000001004a77824 */ /* 0x000fe200078e00ff */
[----:B------:R-:W-:Y:S01]  /*2cf0*/  IADD3 R172, P2, R6, R172, RZ ;  /* 0x000000ac06ac7210 */ /* 0x000fe20007f5e0ff */
[----:B------:R-:W-:Y:S03]  /*2d00*/  BSSY B1, `(.L_x_38) ;  /* 0x0000011000017945 */ /* 0x000fe60003800000 */
[----:B------:R-:W-:Y:S01]  /*2d10*/  IADD3 R170, P4, R167, R160, RZ ;  /* 0x000000a0a7aa7210 */ /* 0x000fe20007f9e0ff */
[----:B------:R-:W-:Y:S01]  /*2d20*/  IMAD.X R173, R7, 0x1, R171, P2 ;  /* 0x0000000107ad7824 */ /* 0x000fe200010e06ab */
[----:B------:R-:W-:Y:S01]  /*2d30*/  ISETP.GT.AND P2, PT, R0, 0x1, P0 ;  /* 0x000000010000780c */ /* 0x000fe20000744270 */
[----:B------:R-:W-:-:S04]  /*2d40*/  IMAD.WIDE.U32 R172, R23, R12, R172 ;  /* 0x0000000c17ac7225 */ /* 0x000fc800078e00ac */
[----:B-1----:R-:W-:Y:S01]  /*2d50*/  IMAD.IADD R168, R13, 0x1, R173 ;  /* 0x000000010da87824 */ /* 0x002fe200078e02ad */
[----:B--2---:R-:W-:-:S04]  /*2d60*/  LEA R88, P5, R172, R10, 0x1 ;  /* 0x0000000aac587211 */ /* 0x004fc800078a08ff */
[----:B------:R-:W-:Y:S01]  /*2d70*/  LEA.HI.X R89, R172, R11, R168, 0x1, P5 ;  /* 0x0000000bac597211 */ /* 0x000fe200028f0ca8 */
[----:B---3--:R-:W-:-:S05]  /*2d80*/  HADD2.F32 R169, -RZ, R154.H0_H0 ;  /* 0x2000009affa97230 */ /* 0x008fca0000004100 */
[----:B------:R-:W-:-:S04]  /*2d90*/  FMUL R169, R169, R156 ;  /* 0x0000009ca9a97220 */ /* 0x000fc80000400000 */
[----:B------:R-:W-:Y:S01]  /*2da0*/  FFMA R90, R90, R155, R169 ;  /* 0x0000009b5a5a7223 */ /* 0x000fe200000000a9 */
[----:B------:R-:W-:-:S04]  /*2db0*/  SHF.L.U64.HI R169, R4, 0x4, R5 ;  /* 0x0000000404a97819 */ /* 0x000fc80000010205 */
[----:B------:R-:W-:Y:S01]  /*2dc0*/  F2FP.F16.F32.PACK_AB R90, RZ, R90 ;  /* 0x0000005aff5a723e */ /* 0x000fe200000000ff */
[----:B------:R-:W-:-:S05]  /*2dd0*/  IMAD.X R171, R169, 0x1, R161, P4 ;  /* 0x00000001a9ab7824 */ /* 0x000fca00020e06a1 */
[----:B------:R1:W-:Y:S01]  /*2de0*/  @P1 STG.E.U16 desc[UR36][R170.64], R90 ;  /* 0x0000005aaa001986 */ /* 0x0003e2000c101524 */
[----:B------:R-:W-:Y:S05]  /*2df0*/  @!P2 BRA `(.L_x_39) ;  /* 0x000000000004a947 */ /* 0x000fea0003800000 */
[----:B------:R2:W5:Y:S02]  /*2e00*/  LDG.E.LTC128B.U16 R154, desc[UR36][R88.64+0x2] ;  /* 0x00000224589a7981 */ /* 0x000564000c1e1520 */
.L_x_39:
[----:B------:R-:W-:Y:S05]  /*2e10*/  BSYNC B1 ;  /* 0x0000000000017941 */ /* 0x000fea0003800000 */
.L_x_38:
[----:B-----5:R-:W-:Y:S01]  /*2e20*/  HADD2.F32 R173, -RZ, R154.H0_H0 ;  /* 0x2000009affad7230 */ /* 0x020fe20000004100 */
[----:B------:R-:W-:Y:S01]  /*2e30*/  ISETP.GT.AND P1, PT, R0, 0x8, P3 ;  /* 0x000000080000780c */ /* 0x000fe20001f24270 */
[----:B------:R-:W-:Y:S03]  /*2e40*/  BSSY B1, `(.L_x_40) ;  /* 0x000000a000017945 */ /* 0x000fe60003800000 */
[----:B-1----:R-:W-:-:S04]  /*2e50*/  FMUL R90, R173, R156 ;  /* 0x0000009cad5a7220 */ /* 0x002fc80000400000 */
[----:B------:R-:W-:Y:S01]  /*2e60*/  FFMA R90, R91, R155, R90 ;  /* 0x0000009b5b5a7223 */ /* 0x000fe2000000005a */
[----:B------:R-:W-:-:S04]  /*2e70*/  @P2 IMAD.MOV.U32 R91, RZ, RZ, R171 ;  /* 0x000000ffff5b2224 */ /* 0x000fc800078e00ab */
[----:B------:R-:W-:-:S04]  /*2e80*/  F2FP.F16.F32.PACK_AB R90, RZ, R90 ;  /* 0x0000005aff5a723e */ /* 0x000fc800000000ff */
[----:B------:R-:W-:Y:S01]  /*2e90*/  PRMT R168, R90, 0x7610, R168 ;  /* 0x000076105aa87816 */ /* 0x000fe200000000a8 */
[----:B------:R-:W-:-:S05]  /*2ea0*/  @P2 IMAD.MOV.U32 R90, RZ, RZ, R170 ;  /* 0x000000ffff5a2224 */ /* 0x000fca00078e00aa */
[----:B------:R1:W-:Y:S01]  /*2eb0*/  @P2 STG.E.U16 desc[UR36][R90.64+0x2], R168 ;  /* 0x000002a85a002986 */ /* 0x0003e2000c101524 */
[----:B------:R-:W-:Y:S05]  /*2ec0*/  @!P1 BRA `(.L_x_41) ;  /* 0x0000000000049947 */ /* 0x000fea0003800000 */
[----:B------:R3:W5:Y:S02]  /*2ed0*/  LDG.E.LTC128B.U16 R154, desc[UR36][R162.64+0x10] ;  /* 0x00001024a29a7981 */ /* 0x000764000c1e1520 */
.L_x_41:
[----:B------:R-:W-:Y:S05]  /*2ee0*/  BSYNC B1 ;  /* 0x0000000000017941 */ /* 0x000fea0003800000 */
.L_x_40:
[----:B-1---5:R-:W-:Y:S01]  /*2ef0*/  HADD2.F32 R91, -RZ, R154.H0_H0 ;  /* 0x2000009aff5b7230 */ /* 0x022fe20000004100 */
[----:B------:R-:W-:Y:S01]  /*2f00*/  @P1 MOV R90, R160 ;  /* 0x000000a0005a1202 */ /* 0x000fe20000000f00 */
[----:B------:R-:W-:Y:S01]  /*2f10*/  BSSY B1, `(.L_x_42) ;  /* 0x000000a000017945 */ /* 0x000fe20003800000 */
[----:B------:R-:W-:Y:S02]  /*2f20*/  ISETP.GT.AND P2, PT, R0, 0x9, P3 ;  /* 0x000000090000780c */ /* 0x000fe40001f44270 */
[----:B------:R-:W-:-:S04]  /*2f30*/  FMUL R91, R91, R156 ;  /* 0x0000009c5b5b7220 */ /* 0x000fc80000400000 */
[----:B------:R-:W-:-:S05]  /*2f40*/  FFMA R91, R92, R155, R91 ;  /* 0x0000009b5c5b7223 */ /* 0x000fca000000005b */
[----:B------:R-:W-:-:S04]  /*2f50*/  F2FP.F16.F32.PACK_AB R91, RZ, R91 ;  /* 0x0000005bff5b723e */ /* 0x000fc800000000ff */
[----:B------:R-:W-:Y:S01]  /*2f60*/  PRMT R92, R91, 0x7610, R92 ;  /* 0x000076105b5c7816 */ /* 0x000fe2000000005c */
[----:B------:R-:W-:-:S05]  /*2f70*/  @P1 IMAD.MOV.U32 R91, RZ, RZ, R161 ;  /* 0x000000ffff5b1224 */ /* 0x000fca00078e00a1 */
[----:B------:R1:W-:Y:S01]  /*2f80*/  @P1 STG.E.U16 desc[UR36][R90.64+0x10], R92 ;  /* 0x0000105c5a001986 */ /* 0x0003e2000c101524 */
[----:B------:R-:W-:Y:S05]  /*2f90*/  @!P2 BRA `(.L_x_43) ;  /* 0x000000000004a947 */ /* 0x000fea0003800000 */
[----:B------:R4:W5:Y:S02]  /*2fa0*/  LDG.E.LTC128B.U16 R154, desc[UR36][R162.64+0x12] ;  /* 0x00001224a29a7981 */ /* 0x000964000c1e1520 */
.L_x_43:
[----:B------:R-:W-:Y:S05]  /*2fb0*/  BSYNC B1 ;  /* 0x0000000000017941 */ /* 0x000fea0003800000 */
.L_x_42:
[----:B-1---5:R-:W-:Y:S01]  /*2fc0*/  HADD2.F32 R91, -RZ, R154.H0_H0 ;  /* 0x2000009aff5b7230 */ /* 0x022fe20000004100 */
[----:B------:R-:W-:Y:S01]  /*2fd0*/  ISETP.GT.AND P1, PT, R0, 0x8, P0 ;  /* 0x000000080000780c */ /* 0x000fe20000724270 */
[----:B------:R-:W-:Y:S03]  /*2fe0*/  BSSY B1, `(.L_x_44) ;  /* 0x000000a000017945 */ /* 0x000fe60003800000 */
[----:B------:R-:W-:Y:S01]  /*2ff0*/  FMUL R90, R91, R156 ;  /* 0x0000009c5b5a7220 */ /* 0x000fe20000400000 */
[----:B------:R-:W-:-:S03]  /*3000*/  @P2 IMAD.MOV.U32 R91, RZ, RZ, R161 ;  /* 0x000000ffff5b2224 */ /* 0x000fc600078e00a1 */
[----:B------:R-:W-:-:S05]  /*3010*/  FFMA R90, R93, R155, R90 ;  /* 0x0000009b5d5a7223 */ /* 0x000fca000000005a */
[----:B------:R-:W-:-:S04]  /*3020*/  F2FP.F16.F32.PACK_AB R90, RZ, R90 ;  /* 0x0000005aff5a723e */ /* 0x000fc800000000ff */
[----:B------:R-:W-:Y:S01]  /*3030*/  PRMT R92, R90, 0x7610, R92 ;  /* 0x000076105a5c7816 */ /* 0x000fe2000000005c */
[----:B------:R-:W-:-:S05]  /*3040*/  @P2 IMAD.MOV.U32 R90, RZ, RZ, R160 ;  /* 0x000000ffff5a2224 */ /* 0x000fca00078e00a0 */
[----:B------:R1:W-:Y:S01]  /*3050*/  @P2 STG.E.U16 desc[UR36][R90.64+0x12], R92 ;  /* 0x0000125c5a002986 */ /* 0x0003e2000c101524 */
[----:B------:R-:W-:Y:S05]  /*3060*/  @!P1 BRA `(.L_x_45) ;  /* 0x0000000000049947 */ /* 0x000fea0003800000 */
[----:B------:R0:W5:Y:S02]  /*3070*/  LDG.E.LTC128B.U16 R154, desc[UR36][R88.64+0x10] ;  /* 0x00001024589a7981 */ /* 0x000164000c1e1520 */
.L_x_45:
[----:B------:R-:W-:Y:S05]  /*3080*/  BSYNC B1 ;  /* 0x0000000000017941 */ /* 0x000fea0003800000 */
.L_x_44:
[----:B-1---5:R-:W-:Y:S01]  /*3090*/  HADD2.F32 R91, -RZ, R154.H0_H0 ;  /* 0x2000009aff5b7230 */ /* 0x022fe20000004100 */
[----:B------:R-:W-:Y:S01]  /*30a0*/  ISETP.GT.AND P2, PT, R0, 0x9, P0 ;  /* 0x000000090000780c */ /* 0x000fe20000744270 */
[----:B------:R-:W-:Y:S01]  /*30b0*/  @P1 IMAD.MOV.U32 R90, RZ, RZ, R170 ;  /* 0x000000ffff5a1224 */ /* 0x000fe200078e00aa */
[----:B------:R-:W-:Y:S02]  /*30c0*/  BSSY B1, `(.L_x_46) ;  /* 0x0000009000017945 */ /* 0x000fe40003800000 */
        /* <DEDUP_REMOVED lines=8> */
.L_x_47:
[----:B------:R-:W-:Y:S05]  /*3150*/  BSYNC B1 ;  /* 0x0000000000017941 */ /* 0x000fea0003800000 */
.L_x_46:
        /* <DEDUP_REMOVED lines=12> */
.L_x_49:
[----:B------:R-:W-:Y:S05]  /*3220*/  BSYNC B1 ;  /* 0x0000000000017941 */ /* 0x000fea0003800000 */
.L_x_48:
[----:B-1---5:R-:W-:Y:S01]  /*3230*/  HADD2.F32 R91, -RZ, R154.H0_H0 ;  /* 0x2000009aff5b7230 */ /* 0x022fe20000004100 */
[----:B------:R-:W-:Y:S01]  /*3240*/  ISETP.GT.AND P2, PT, R0, 0x11, P3 ;  /* 0x000000110000780c */ /* 0x000fe20001f44270 */
[----:B------:R-:W-:Y:S01]  /*3250*/  @P1 IMAD.MOV.U32 R90, RZ, RZ, R160 ;  /* 0x000000ffff5a1224 */ /* 0x000fe200078e00a0 */
[----:B------:R-:W-:Y:S02]  /*3260*/  BSSY B1, `(.L_x_50) ;  /* 0x0000009000017945 */ /* 0x000fe40003800000 */
[----:B------:R-:W-:-:S04]  /*3270*/  FMUL R91, R91, R156 ;  /* 0x0000009c5b5b7220 */ /* 0x000fc80000400000 */
[----:B------:R-:W-:-:S05]  /*3280*/  FFMA R91, R96, R155, R91 ;  /* 0x0000009b605b7223 */ /* 0x000fca000000005b */
[----:B------:R-:W-:-:S04]  /*3290*/  F2FP.F16.F32.PACK_AB R91, RZ, R91 ;  /* 0x0000005bff5b723e */ /* 0x000fc800000000ff */
[----:B------:R-:W-:Y:S02]  /*32a0*/  PRMT R92, R91, 0x7610, R92 ;  /* 0x000076105b5c7816 */ /* 0x000fe4000000005c */
[----:B------:R-:W-:-:S05]  /*32b0*/  @P1 MOV R91, R161 ;  /* 0x000000a1005b1202 */ /* 0x000fca0000000f00 */
[----:B------:R1:W-:Y:S01]  /*32c0*/  @P1 STG.E.U16 desc[UR36][R90.64+0x20], R92 ;  /* 0x0000205c5a001986 */ /* 0x0003e2000c101524 */
[----:B------:R-:W-:Y:S05]  /*32d0*/  @!P2 BRA `(.L_x_51) ;  /* 0x000000000004a947 */ /* 0x000fea0003800000 */
[----:B------:R0:W5:Y:S02]  /*32e0*/  LDG.E.LTC128B.U16 R154, desc[UR36][R162.64+0x22] ;  /* 0x00002224a29a7981 */ /* 0x000164000c1e1520 */
.L_x_51:
[----:B------:R-:W-:Y:S05]  /*32f0*/  BSYNC B1 ;  /* 0x0000000000017941 */ /* 0x000fea0003800000 */
.L_x_50:
        /* <DEDUP_REMOVED lines=12> */
.L_x_53:
[----:B------:R-:W-:Y:S05]  /*33c0*/  BSYNC B1 ;  /* 0x0000000000017941 */ /* 0x000fea0003800000 */
.L_x_52:
        /* <DEDUP_REMOVED lines=12> */
.L_x_55:
[----:B------:R-:W-:Y:S05]  /*3490*/  BSYNC B1 ;  /* 0x0000000000017941 */ /* 0x000fea0003800000 */
.L_x_54:
        /* <DEDUP_REMOVED lines=12> */
.L_x_57:
[----:B------:R-:W-:Y:S05]  /*3560*/  BSYNC B1 ;  /* 0x0000000000017941 */ /* 0x000fea0003800000 */
.L_x_56:
        /* <DEDUP_REMOVED lines=12> */
.L_x_59:
[----:B------:R-:W-:Y:S05]  /*3630*/  BSYNC B1 ;  /* 0x0000000000017941 */ /* 0x000fea0003800000 */
.L_x_58:
[----:B-1---5:R-:W-:Y:S01]  /*3640*/  HADD2.F32 R91, -RZ, R154.H0_H0 ;  /* 0x2000009aff5b7230 */ /* 0x022fe20000004100 */
[----:B------:R-:W-:Y:S01]  /*3650*/  ISETP.GT.AND P1, PT, R0, 0x18, P0 ;  /* 0x000000180000780c */ /* 0x000fe20000724270 */
[----:B------:R-:W-:Y:S03]  /*3660*/  BSSY B1, `(.L_x_60) ;  /* 0x000000a000017945 */ /* 0x000fe60003800000 */
[----:B------:R-:W-:Y:S01]  /*3670*/  FMUL R90, R91, R156 ;  /* 0x0000009c5b5a7220 */ /* 0x000fe20000400000 */
[----:B------:R-:W-:-:S03]  /*3680*/  @P2 IMAD.MOV.U32 R91, RZ, RZ, R161 ;  /* 0x000000ffff5b2224 */ /* 0x000fc600078e00a1 */
[----:B------:R-:W-:-:S05]  /*3690*/  FFMA R90, R101, R155, R90 ;  /* 0x0000009b655a7223 */ /* 0x000fca000000005a */
[----:B------:R-:W-:-:S04]  /*36a0*/  F2FP.F16.F32.PACK_AB R90, RZ, R90 ;  /* 0x0000005aff5a723e */ /* 0x000fc800000000ff */
[----:B------:R-:W-:Y:S02]  /*36b0*/  PRMT R92, R90, 0x7610, R92 ;  /* 0x000076105a5c7816 */ /* 0x000fe4000000005c */
[----:B------:R-:W-:-:S05]  /*36c0*/  @P2 MOV R90, R160 ;  /* 0x000000a0005a2202 */ /* 0x000fca0000000f00 */
[----:B------:R1:W-:Y:S01]  /*36d0*/  @P2 STG.E.U16 desc[UR36][R90.64+0x32], R92 ;  /* 0x0000325c5a002986 */ /* 0x0003e2000c101524 */
[----:B------:R-:W-:Y:S05]  /*36e0*/  @!P1 BRA `(.L_x_61) ;  /* 0x0000000000049947 */ /* 0x000fea0003800000 */
[----:B------:R0:W5:Y:S02]  /*36f0*/  LDG.E.LTC128B.U16 R154, desc[UR36][R88.64+0x30] ;  /* 0x00003024589a7981 */ /* 0x000164000c1e1520 */
.L_x_61:
[----:B------:R-:W-:Y:S05]  /*3700*/  BSYNC B1 ;  /* 0x0000000000017941 */ /* 0x000fea0003800000 */
.L_x_60:
        /* <DEDUP_REMOVED lines=12> */
.L_x_63:
[----:B------:R-:W-:Y:S05]  /*37d0*/  BSYNC B1 ;  /* 0x0000000000017941 */ /* 0x000fea0003800000 */
.L_x_62:
        /* <DEDUP_REMOVED lines=12> */
.L_x_65:
[----:B------:R-:W-:Y:S05]  /*38a0*/  BSYNC B1 ;  /* 0x0000000000017941 */ /* 0x000fea0003800000 */
.L_x_64:
        /* <DEDUP_REMOVED lines=12> */
.L_x_67:
[----:B------:R-:W-:Y:S05]  /*3970*/  BSYNC B1 ;  /* 0x0000000000017941 */ /* 0x000fea0003800000 */
.L_x_66:
[----:B-1---5:R-:W-:Y:S01]  /*3980*/  HADD2.F32 R91, -RZ, R154.H0_H0 ;  /* 0x2000009aff5b7230 */ /* 0x022fe20000004100 */
[----:B------:R-:W-:Y:S01]  /*3990*/  ISETP.GT.AND P1, PT, R0, 0x20, P0 ;  /* 0x000000200000780c */ /* 0x000fe20000724270 */
[----:B------:R-:W-:Y:S03]  /*39a0*/  BSSY B1, `(.L_x_68) ;  /* 0x000000a000017945 */ /* 0x000fe60003800000 */
[----:B------:R-:W-:Y:S01]  /*39b0*/  FMUL R90, R91, R156 ;  /* 0x0000009c5b5a7220 */ /* 0x000fe20000400000 */
[----:B------:R-:W-:-:S03]  /*39c0*/  @P2 MOV R91, R161 ;  /* 0x000000a1005b2202 */ /* 0x000fc60000000f00 */
[----:B------:R-:W-:-:S05]  /*39d0*/  FFMA R90, R105, R155, R90 ;  /* 0x0000009b695a7223 */ /* 0x000fca000000005a */
[----:B------:R-:W-:-:S04]  /*39e0*/  F2FP.F16.F32.PACK_AB R90, RZ, R90 ;  /* 0x0000005aff5a723e */ /* 0x000fc800000000ff */
[----:B------:R-:W-:Y:S01]  /*39f0*/  PRMT R92, R90, 0x7610, R92 ;  /* 0x000076105a5c7816 */ /* 0x000fe2000000005c */
[----:B------:R-:W-:-:S05]  /*3a00*/  @P2 IMAD.MOV.U32 R90, RZ, RZ, R160 ;  /* 0x000000ffff5a2224 */ /* 0x000fca00078e00a0 */
[----:B------:R1:W-:Y:S01]  /*3a10*/  @P2 STG.E.U16 desc[UR36][R90.64+0x42], R92 ;  /* 0x0000425c5a002986 */ /* 0x0003e2000c101524 */
[----:B------:R-:W-:Y:S05]  /*3a20*/  @!P1 BRA `(.L_x_69) ;  /* 0x0000000000049947 */ /* 0x000fea0003800000 */
[----:B------:R0:W5:Y:S02]  /*3a30*/  LDG.E.LTC128B.U16 R154, desc[UR36][R88.64+0x40] ;  /* 0x00004024589a7981 */ /* 0x000164000c1e1520 */
.L_x_69:
[----:B------:R-:W-:Y:S05]  /*3a40*/  BSYNC B1 ;  /* 0x0000000000017941 */ /* 0x000fea0003800000 */
.L_x_68:
        /* <DEDUP_REMOVED lines=12> */
.L_x_71:
[----:B------:R-:W-:Y:S05]  /*3b10*/  BSYNC B1 ;  /* 0x0000000000017941 */ /* 0x000fea0003800000 */
.L_x_70:
        /* <DEDUP_REMOVED lines=12> */
.L_x_73:
[----:B------:R-:W-:Y:S05]  /*3be0*/  BSYNC B1 ;  /* 0x0000000000017941 */ /* 0x000fea0003800000 */
.L_x_72:
        /* <DEDUP_REMOVED lines=12> */
.L_x_75:
[----:B------:R-:W-:Y:S05]  /*3cb0*/  BSYNC B1 ;  /* 0x0000000000017941 */ /* 0x000fea0003800000 */
.L_x_74:
        /* <DEDUP_REMOVED lines=12> */
.L_x_77:
[----:B------:R-:W-:Y:S05]  /*3d80*/  BSYNC B1 ;  /* 0x0000000000017941 */ /* 0x000fea0003800000 */
.L_x_76:
        /* <DEDUP_REMOVED lines=12> */
.L_x_79:
[----:B------:R-:W-:Y:S05]  /*3e50*/  BSYNC B1 ;  /* 0x0000000000017941 */ /* 0x000fea0003800000 */
.L_x_78:
        /* <DEDUP_REMOVED lines=12> */
.L_x_81:
[----:B------:R-:W-:Y:S05]  /*3f20*/  BSYNC B1 ;  /* 0x0000000000017941 */ /* 0x000fea0003800000 */
.L_x_80:
        /* <DEDUP_REMOVED lines=12> */
.L_x_83:
[----:B------:R-:W-:Y:S05]  /*3ff0*/  BSYNC B1 ;  /* 0x0000000000017941 */ /* 0x000fea0003800000 */
.L_x_82:
        /* <DEDUP_REMOVED lines=12> */
.L_x_85:
[----:B------:R-:W-:Y:S05]  /*40c0*/  BSYNC B1 ;  /* 0x0000000000017941 */ /* 0x000fea0003800000 */
.L_x_84:
        /* <DEDUP_REMOVED lines=12> */
.L_x_87:
[----:B------:R-:W-:Y:S05]  /*4190*/  BSYNC B1 ;  /* 0x0000000000017941 */ /* 0x000fea0003800000 */
.L_x_86:
        /* <DEDUP_REMOVED lines=12> */
.L_x_89:
[----:B------:R-:W-:Y:S05]  /*4260*/  BSYNC B1 ;  /* 0x0000000000017941 */ /* 0x000fea0003800000 */
.L_x_88:
        /* <DEDUP_REMOVED lines=12> */
.L_x_91:
[----:B------:R-:W-:Y:S05]  /*4330*/  BSYNC B1 ;  /* 0x0000000000017941 */ /* 0x000fea0003800000 */
.L_x_90:
        /* <DEDUP_REMOVED lines=12> */
.L_x_93:
[----:B------:R-:W-:Y:S05]  /*4400*/  BSYNC B1 ;  /* 0x0000000000017941 */ /* 0x000fea0003800000 */
.L_x_92:
        /* <DEDUP_REMOVED lines=12> */
.L_x_95:
[----:B------:R-:W-:Y:S05]  /*44d0*/  BSYNC B1 ;  /* 0x0000000000017941 */ /* 0x000fea0003800000 */
.L_x_94:
        /* <DEDUP_REMOVED lines=12> */
.L_x_97:
[----:B------:R-:W-:Y:S05]  /*45a0*/  BSYNC B1 ;  /* 0x0000000000017941 */ /* 0x000fea0003800000 */
.L_x_96:
        /* <DEDUP_REMOVED lines=12> */
.L_x_99:
[----:B------:R-:W-:Y:S05]  /*4670*/  BSYNC B1 ;  /* 0x0000000000017941 */ /* 0x000fea0003800000 */
.L_x_98:
        /* <DEDUP_REMOVED lines=12> */
.L_x_101:
[----:B------:R-:W-:Y:S05]  /*4740*/  BSYNC B1 ;  /* 0x0000000000017941 */ /* 0x000fea0003800000 */
.L_x_100:
        /* <DEDUP_REMOVED lines=12> */
.L_x_103:
[----:B------:R-:W-:Y:S05]  /*4810*/  BSYNC B1 ;  /* 0x0000000000017941 */ /* 0x000fea0003800000 */
.L_x_102:
        /* <DEDUP_REMOVED lines=12> */
.L_x_105:
[----:B------:R-:W-:Y:S05]  /*48e0*/  BSYNC B1 ;  /* 0x0000000000017941 */ /* 0x000fea0003800000 */
.L_x_104:
        /* <DEDUP_REMOVED lines=12> */
.L_x_107:
[----:B------:R-:W-:Y:S05]  /*49b0*/  BSYNC B1 ;  /* 0x0000000000017941 */ /* 0x000fea0003800000 */
.L_x_106:
        /* <DEDUP_REMOVED lines=12> */
.L_x_109:
[----:B------:R-:W-:Y:S05]  /*4a80*/  BSYNC B1 ;  /* 0x0000000000017941 */ /* 0x000fea0003800000 */
.L_x_108:
        /* <DEDUP_REMOVED lines=12> */
.L_x_111:
[----:B------:R-:W-:Y:S05]  /*4b50*/  BSYNC B1 ;  /* 0x0000000000017941 */ /* 0x000fea0003800000 */
.L_x_110:
        /* <DEDUP_REMOVED lines=12> */
.L_x_113:
[----:B------:R-:W-:Y:S05]  /*4c20*/  BSYNC B1 ;  /* 0x0000000000017941 */ /* 0x000fea0003800000 */
.L_x_112:
        /* <DEDUP_REMOVED lines=12> */
.L_x_115:
[----:B------:R-:W-:Y:S05]  /*4cf0*/  BSYNC B1 ;  /* 0x0000000000017941 */ /* 0x000fea0003800000 */
.L_x_114:
        /* <DEDUP_REMOVED lines=12> */
.L_x_117:
[----:B------:R-:W-:Y:S05]  /*4dc0*/  BSYNC B1 ;  /* 0x0000000000017941 */ /* 0x000fea0003800000 */
.L_x_116:
        /* <DEDUP_REMOVED lines=12> */
.L_x_119:
[----:B------:R-:W-:Y:S05]  /*4e90*/  BSYNC B1 ;  /* 0x0000000000017941 */ /* 0x000fea0003800000 */
.L_x_118:
        /* <DEDUP_REMOVED lines=12> */
.L_x_121:
[----:B------:R-:W-:Y:S05]  /*4f60*/  BSYNC B1 ;  /* 0x0000000000017941 */ /* 0x000fea0003800000 */
.L_x_120:
        /* <DEDUP_REMOVED lines=12> */
.L_x_123:
[----:B------:R-:W-:Y:S05]  /*5030*/  BSYNC B1 ;  /* 0x0000000000017941 */ /* 0x000fea0003800000 */
.L_x_122:
        /* <DEDUP_REMOVED lines=12> */
.L_x_125:
[----:B------:R-:W-:Y:S05]  /*5100*/  BSYNC B1 ;  /* 0x0000000000017941 */ /* 0x000fea0003800000 */
.L_x_124:
        /* <DEDUP_REMOVED lines=12> */
.L_x_127:
[----:B------:R-:W-:Y:S05]  /*51d0*/  BSYNC B1 ;  /* 0x0000000000017941 */ /* 0x000fea0003800000 */
.L_x_126:
        /* <DEDUP_REMOVED lines=12> */
.L_x_129:
[----:B------:R-:W-:Y:S05]  /*52a0*/  BSYNC B1 ;  /* 0x0000000000017941 */ /* 0x000fea0003800000 */
.L_x_128:
        /* <DEDUP_REMOVED lines=12> */
.L_x_131:
[----:B------:R-:W-:Y:S05]  /*5370*/  BSYNC B1 ;  /* 0x0000000000017941 */ /* 0x000fea0003800000 */
.L_x_130:
        /* <DEDUP_REMOVED lines=12> */
.L_x_133:
[----:B------:R-:W-:Y:S05]  /*5440*/  BSYNC B1 ;  /* 0x0000000000017941 */ /* 0x000fea0003800000 */
.L_x_132:
        /* <DEDUP_REMOVED lines=12> */
.L_x_135:
[----:B------:R-:W-:Y:S05]  /*5510*/  BSYNC B1 ;  /* 0x0000000000017941 */ /* 0x000fea0003800000 */
.L_x_134:
        /* <DEDUP_REMOVED lines=12> */
.L_x_137:
[----:B------:R-:W-:Y:S05]  /*55e0*/  BSYNC B1 ;  /* 0x0000000000017941 */ /* 0x000fea0003800000 */
.L_x_136:
        /* <DEDUP_REMOVED lines=12> */
.L_x_139:
[----:B------:R-:W-:Y:S05]  /*56b0*/  BSYNC B1 ;  /* 0x0000000000017941 */ /* 0x000fea0003800000 */
.L_x_138:
        /* <DEDUP_REMOVED lines=12> */
.L_x_141:
[----:B------:R-:W-:Y:S05]  /*5780*/  BSYNC B1 ;  /* 0x0000000000017941 */ /* 0x000fea0003800000 */
.L_x_140:
        /* <DEDUP_REMOVED lines=12> */
.L_x_143:
[----:B------:R-:W-:Y:S05]  /*5850*/  BSYNC B1 ;  /* 0x0000000000017941 */ /* 0x000fea0003800000 */
.L_x_142:
        /* <DEDUP_REMOVED lines=12> */
.L_x_145:
[----:B------:R-:W-:Y:S05]  /*5920*/  BSYNC B1 ;  /* 0x0000000000017941 */ /* 0x000fea0003800000 */
.L_x_144:
        /* <DEDUP_REMOVED lines=12> */
.L_x_147:
[----:B------:R-:W-:Y:S05]  /*59f0*/  BSYNC B1 ;  /* 0x0000000000017941 */ /* 0x000fea0003800000 */
.L_x_146:
        /* <DEDUP_REMOVED lines=12> */
.L_x_149:
[----:B------:R-:W-:Y:S05]  /*5ac0*/  BSYNC B1 ;  /* 0x0000000000017941 */ /* 0x000fea0003800000 */
.L_x_148:
        /* <DEDUP_REMOVED lines=12> */
.L_x_151:
[----:B------:R-:W-:Y:S05]  /*5b90*/  BSYNC B1 ;  /* 0x0000000000017941 */ /* 0x000fea0003800000 */
.L_x_150:
        /* <DEDUP_REMOVED lines=12> */
.L_x_153:
[----:B------:R-:W-:Y:S05]  /*5c60*/  BSYNC B1 ;  /* 0x0000000000017941 */ /* 0x000fea0003800000 */
.L_x_152:
        /* <DEDUP_REMOVED lines=12> */
.L_x_155:
[----:B------:R-:W-:Y:S05]  /*5d30*/  BSYNC B1 ;  /* 0x0000000000017941 */ /* 0x000fea0003800000 */
.L_x_154:
        /* <DEDUP_REMOVED lines=12> */
.L_x_157:
[----:B------:R-:W-:Y:S05]  /*5e00*/  BSYNC B1 ;  /* 0x0000000000017941 */ /* 0x000fea0003800000 */
.L_x_156:
[----:B-1---5:R-:W-:Y:S01]  /*5e10*/  HADD2.F32 R91, -RZ, R154.H0_H0 ;  /* 0x2000009aff5b7230 */ /* 0x022fe20000004100 */
[----:B------:R-:W-:Y:S01]  /*5e20*/  ISETP.GT.AND P1, PT, R0, 0x79, P0 ;  /* 0x000000790000780c */ /* 0x000fe20000724270 */
[----:B------:R-:W-:Y:S01]  /*5e30*/  @P2 IMAD.MOV.U32 R8, RZ, RZ, R170 ;  /* 0x000000ffff082224 */ /* 0x000fe200078e00aa */
[----:B------:R-:W-:Y:S01]  /*5e40*/  IADD3 R157, P0, R157, 0x80, RZ ;  /* 0x000000809d9d7810 */ /* 0x000fe20007f1e0ff */
[----:B------:R-:W-:Y:S01]  /*5e50*/  BSSY B1, `(.L_x_158) ;  /* 0x000000a000017945 */ /* 0x000fe20003800000 */
[----:B------:R-:W-:-:S04]  /*5e60*/  FMUL R91, R91, R156 ;  /* 0x0000009c5b5b7220 */ /* 0x000fc80000400000 */
[----:B------:R-:W-:-:S05]  /*5e70*/  FFMA R91, R150, R155, R91 ;  /* 0x0000009b965b7223 */ /* 0x000fca000000005b */
[----:B------:R-:W-:-:S04]  /*5e80*/  F2FP.F16.F32.PACK_AB R91, RZ, R91 ;  /* 0x0000005bff5b723e */ /* 0x000fc800000000ff */
[----:B------:R-:W-:Y:S01]  /*5e90*/  PRMT R90, R91, 0x7610, R90 ;  /* 0x000076105b5a7816 */ /* 0x000fe2000000005a */
[----:B------:R-:W-:Y:S02]  /*5ea0*/  IMAD.X R91, RZ, RZ, R9, P0 ;  /* 0x000000ffff5b7224 */ /* 0x000fe400000e0609 */
[----:B------:R-:W-:-:S05]  /*5eb0*/  @P2 IMAD.MOV.U32 R9, RZ, RZ, R171 ;  /* 0x000000ffff092224 */ /* 0x000fca00078e00ab */
[----:B------:R1:W-:Y:S01]  /*5ec0*/  @P2 STG.E.U16 desc[UR36][R8.64+0xf0], R90 ;  /* 0x0000f05a08002986 */ /* 0x0003e2000c101524 */
[----:B------:R-:W-:Y:S05]  /*5ed0*/  @!P1 BRA `(.L_x_159) ;  /* 0x0000000000049947 */ /* 0x000fea0003800000 */
[----:B------:R0:W5:Y:S02]  /*5ee0*/  LDG.E.LTC128B.U16 R154, desc[UR36][R88.64+0xf2] ;  /* 0x0000f224589a7981 */ /* 0x000164000c1e1520 */
.L_x_159:
[----:B------:R-:W-:Y:S05]  /*5ef0*/  BSYNC B1 ;  /* 0x0000000000017941 */ /* 0x000fea0003800000 */
.L_x_158:
[----:B-1---5:R-:W-:Y:S01]  /*5f00*/  HADD2.F32 R9, -RZ, R154.H0_H0 ;  /* 0x2000009aff097230 */ /* 0x022fe20000004100 */
[----:B------:R-:W-:Y:S01]  /*5f10*/  ISETP.GT.AND P0, PT, R3, 0x80, PT ;  /* 0x000000800300780c */ /* 0x000fe20003f04270 */
[----:B------:R-:W-:-:S03]  /*5f20*/  IMAD R8, R91, R14, RZ ;  /* 0x0000000e5b087224 */ /* 0x000fc600078e02ff */
[----:B0-2---:R-:W-:Y:S01]  /*5f30*/  FMUL R88, R9, R156 ;  /* 0x0000009c09587220 */ /* 0x005fe20000400000 */
[C---:B------:R-:W-:Y:S01]  /*5f40*/  IMAD R97, R157.reuse, R15, R8 ;  /* 0x0000000f9d617224 */ /* 0x040fe200078e0208 */
[----:B------:R-:W-:Y:S01]  /*5f50*/  ISETP.GT.AND P3, PT, R0, RZ, P0 ;  /* 0x000000ff0000720c */ /* 0x000fe20000764270 */
[----:B------:R-:W-:-:S04]  /*5f60*/  IMAD.WIDE.U32 R8, R157, R14, R158 ;  /* 0x0000000e9d087225 */ /* 0x000fc800078e009e */
[----:B------:R-:W-:Y:S01]  /*5f70*/  FFMA R151, R151, R155, R88 ;  /* 0x0000009b97977223 */ /* 0x000fe20000000058 */
[----:B------:R-:W-:Y:S02]  /*5f80*/  IADD3 R9, R9, R97, RZ ;  /* 0x0000006109097210 */ /* 0x000fe40007ffe0ff */
[C---:B------:R-:W-:Y:S02]  /*5f90*/  LEA R88, P2, R8.reuse, R10, 0x1 ;  /* 0x0000000a08587211 */ /* 0x040fe400078408ff */
[----:B------:R-:W-:Y:S02]  /*5fa0*/  F2FP.F16.F32.PACK_AB R151, RZ, R151 ;  /* 0x00000097ff97723e */ /* 0x000fe400000000ff */
[----:B------:R-:W-:-:S03]  /*5fb0*/  LEA.HI.X R89, R8, R11, R9, 0x1, P2 ;  /* 0x0000000b08597211 */ /* 0x000fc600010f0c09 */
[----:B------:R0:W-:Y:S04]  /*5fc0*/  @P1 STG.E.U16 desc[UR36][R170.64+0xf2], R151 ;  /* 0x0000f297aa001986 */ /* 0x0001e8000c101524 */
[----:B------:R-:W2:Y:S01]  /*5fd0*/  @P3 LDG.E.LTC128B.U16 R154, desc[UR36][R88.64] ;  /* 0x00000024589a3981 */ /* 0x000ea2000c1e1520 */
[----:B------:R-:W-:Y:S01]  /*5fe0*/  IMAD.WIDE.U32 R8, R157, R14, R6 ;  /* 0x0000000e9d087225 */ /* 0x000fe200078e0006 */
[----:B------:R-:W-:Y:S01]  /*5ff0*/  SHF.L.U64.HI R95, R4, 0x8, R5 ;  /* 0x00000008045f7819 */ /* 0x000fe20000010205 */
[----:B------:R-:W-:Y:S01]  /*6000*/  BSSY B1, `(.L_x_160) ;  /* 0x0000011000017945 */ /* 0x000fe20003800000 */
[----:B------:R-:W-:Y:S01]  /*6010*/  ISETP.GT.AND P2, PT, R0, 0x1, P0 ;  /* 0x000000010000780c */ /* 0x000fe20000744270 */
[----:B------:R-:W-:Y:S02]  /*6020*/  IMAD.IADD R9, R97, 0x1, R9 ;  /* 0x0000000161097824 */ /* 0x000fe400078e0209 */
[----:B------:R-:W-:-:S02]  /*6030*/  IMAD.SHL.U32 R93, R4, 0x100, RZ ;  /* 0x00000100045d7824 */ /* 0x000fc400078e00ff */
[----:B------:R-:W-:-:S03]  /*6040*/  IMAD.WIDE.U32 R90, R23, R12, R8 ;  /* 0x0000000c175a7225 */ /* 0x000fc600078e0008 */
[----:B------:R-:W-:Y:S01]  /*6050*/  IADD3 R8, P1, R93, R160, RZ ;  /* 0x000000a05d087210 */ /* 0x000fe20007f3e0ff */
[----:B------:R-:W-:Y:S01]  /*6060*/  IMAD.IADD R5, R13, 0x1, R91 ;  /* 0x000000010d057824 */ /* 0x000fe200078e025b */
[----:B------:R-:W-:-:S03]  /*6070*/  LEA R4, P4, R90, R10, 0x1 ;  /* 0x0000000a5a047211 */ /* 0x000fc600078808ff */
[----:B------:R-:W-:Y:S01]  /*6080*/  IMAD.X R9, R95, 0x1, R161, P1 ;  /* 0x000000015f097824 */ /* 0x000fe200008e06a1 */
[----:B------:R-:W-:Y:S01]  /*6090*/  LEA.HI.X R5, R90, R11, R5, 0x1, P4 ;  /* 0x0000000b5a057211 */ /* 0x000fe200020f0c05 */
[----:B--2---:R-:W-:-:S05]  /*60a0*/  HADD2.F32 R15, -RZ, R154.H0_H0 ;  /* 0x2000009aff0f7230 */ /* 0x004fca0000004100 */
[----:B------:R-:W-:-:S04]  /*60b0*/  FMUL R15, R15, R156 ;  /* 0x0000009c0f0f7220 */ /* 0x000fc80000400000 */
[----:B------:R-:W-:-:S05]  /*60c0*/  FFMA R15, R24, R155, R15 ;  /* 0x0000009b180f7223 */ /* 0x000fca000000000f */
[----:B------:R-:W-:-:S05]  /*60d0*/  F2FP.F16.F32.PACK_AB R15, RZ, R15 ;  /* 0x0000000fff0f723e */ /* 0x000fca00000000ff */
[----:B------:R0:W-:Y:S01]  /*60e0*/  @P3 STG.E.U16 desc[UR36][R8.64], R15 ;  /* 0x0000000f08003986 */ /* 0x0001e2000c101524 */
[----:B------:R-:W-:Y:S05]  /*60f0*/  @!P2 BRA `(.L_x_161) ;  /* 0x000000000004a947 */ /* 0x000fea0003800000 */
[----:B------:R1:W5:Y:S02]  /*6100*/  LDG.E.LTC128B.U16 R154, desc[UR36][R4.64+0x2] ;  /* 0x00000224049a7981 */ /* 0x000364000c1e1520 */
.L_x_161:
[----:B------:R-:W-:Y:S05]  /*6110*/  BSYNC B1 ;  /* 0x0000000000017941 */ /* 0x000fea0003800000 */
.L_x_160:
[----:B0----5:R-:W-:Y:S01]  /*6120*/  HADD2.F32 R15, -RZ, R154.H0_H0 ;  /* 0x2000009aff0f7230 */ /* 0x021fe20000004100 */
[----:B------:R-:W-:Y:S01]  /*6130*/  ISETP.GT.AND P1, PT, R3, 0x88, PT ;  /* 0x000000880300780c */ /* 0x000fe20003f24270 */
[----:B------:R-:W-:Y:S03]  /*6140*/  BSSY B1, `(.L_x_162) ;  /* 0x000000f000017945 */ /* 0x000fe60003800000 */
[----:B------:R-:W-:Y:S01]  /*6150*/  FMUL R24, R15, R156 ;  /* 0x0000009c0f187220 */ /* 0x000fe20000400000 */
[----:B------:R-:W-:Y:S01]  /*6160*/  IMAD.WIDE.U32 R14, R157, R14, R164 ;  /* 0x0000000e9d0e7225 */ /* 0x000fe200078e00a4 */
[----:B------:R-:W-:-:S03]  /*6170*/  ISETP.GT.AND P3, PT, R0, RZ, P1 ;  /* 0x000000ff0000720c */ /* 0x000fc60000f64270 */
[----:B------:R-:W-:Y:S01]  /*6180*/  FFMA R24, R25, R155, R24 ;  /* 0x0000009b19187223 */ /* 0x000fe20000000018 */
[----:B------:R-:W-:Y:S01]  /*6190*/  IMAD.IADD R97, R97, 0x1, R15 ;  /* 0x0000000161617824 */ /* 0x000fe200078e020f */
[-C--:B------:R-:W-:Y:S02]  /*61a0*/  IADD3 R21, P5, R20, R14.reuse, RZ ;  /* 0x0000000e14157210 */ /* 0x080fe40007fbe0ff */
[----:B------:R-:W-:Y:S02]  /*61b0*/  IADD3 R20, P4, R6, R14, RZ ;  /* 0x0000000e06147210 */ /* 0x000fe40007f9e0ff */
[----:B------:R-:W-:Y:S01]  /*61c0*/  F2FP.F16.F32.PACK_AB R24, RZ, R24 ;  /* 0x00000018ff18723e */ /* 0x000fe200000000ff */
[----:B------:R-:W-:Y:S01]  /*61d0*/  IMAD.X R158, R97, 0x1, R159, P5 ;  /* 0x00000001619e7824 */ /* 0x000fe200028e069f */
[----:B------:R-:W-:-:S03]  /*61e0*/  LEA R14, P5, R21, R10, 0x1 ;  /* 0x0000000a150e7211 */ /* 0x000fc600078a08ff */
[----:B------:R0:W-:Y:S01]  /*61f0*/  @P2 STG.E.U16 desc[UR36][R8.64+0x2], R24 ;  /* 0x0000021808002986 */ /* 0x0001e2000c101524 */
[----:B------:R-:W-:Y:S01]  /*6200*/  LEA.HI.X R15, R21, R11, R158, 0x1, P5 ;  /* 0x0000000b150f7211 */ /* 0x000fe200028f0c9e */
[----:B------:R-:W-:Y:S08]  /*6210*/  @!P3 BRA `(.L_x_163) ;  /* 0x000000000004b947 */ /* 0x000ff00003800000 */
[----:B------:R2:W5:Y:S02]  /*6220*/  LDG.E.LTC128B.U16 R154, desc[UR36][R14.64] ;  /* 0x000000240e9a7981 */ /* 0x000564000c1e1520 */
.L_x_163:
[----:B------:R-:W-:Y:S05]  /*6230*/  BSYNC B1 ;  /* 0x0000000000017941 */ /* 0x000fea0003800000 */
.L_x_162:
[----:B-----5:R-:W-:Y:S01]  /*6240*/  HADD2.F32 R3, -RZ, R154.H0_H0 ;  /* 0x2000009aff037230 */ /* 0x020fe20000004100 */
[----:B------:R-:W-:Y:S01]  /*6250*/  ISETP.GT.AND P2, PT, R0, 0x1, P1 ;  /* 0x000000010000780c */ /* 0x000fe20000f44270 */
[----:B------:R-:W-:Y:S01]  /*6260*/  IMAD.X R21, R7, 0x1, R97, P4 ;  /* 0x0000000107157824 */ /* 0x000fe200020e0661 */
[----:B------:R-:W-:Y:S01]  /*6270*/  IADD3 R6, P4, R8, R167, RZ ;  /* 0x000000a708067210 */ /* 0x000fe20007f9e0ff */
[----:B------:R-:W-:Y:S01]  /*6280*/  BSSY B1, `(.L_x_164) ;  /* 0x000000c000017945 */ /* 0x000fe20003800000 */
[----:B------:R-:W-:Y:S01]  /*6290*/  FMUL R3, R3, R156 ;  /* 0x0000009c03037220 */ /* 0x000fe20000400000 */
[----:B--2---:R-:W-:-:S04]  /*62a0*/  IMAD.WIDE.U32 R14, R23, R12, R20 ;  /* 0x0000000c170e7225 */ /* 0x004fc800078e0014 */
[----:B------:R-:W-:Y:S01]  /*62b0*/  FFMA R3, R26, R155, R3 ;  /* 0x0000009b1a037223 */ /* 0x000fe20000000003 */
[----:B------:R-:W-:Y:S01]  /*62c0*/  IMAD.X R7, R9, 0x1, R169, P4 ;  /* 0x0000000109077824 */ /* 0x000fe200020e06a9 */
[----:B------:R-:W-:Y:S02]  /*62d0*/  IADD3 R13, R13, R15, RZ ;  /* 0x0000000f0d0d7210 */ /* 0x000fe40007ffe0ff */
[C---:B------:R-:W-:Y:S02]  /*62e0*/  LEA R10, P5, R14.reuse, R10, 0x1 ;  /* 0x0000000a0e0a7211 */ /* 0x040fe400078a08ff */
[----:B------:R-:W-:Y:S02]  /*62f0*/  F2FP.F16.F32.PACK_AB R3, RZ, R3 ;  /* 0x00000003ff03723e */ /* 0x000fe400000000ff */
[----:B------:R-:W-:-:S03]  /*6300*/  LEA.HI.X R11, R14, R11, R13, 0x1, P5 ;  /* 0x0000000b0e0b7211 */ /* 0x000fc600028f0c0d */
[----:B------:R2:W-:Y:S01]  /*6310*/  @P3 STG.E.U16 desc[UR36][R6.64], R3 ;  /* 0x0000000306003986 */ /* 0x0005e2000c101524 */
[----:B------:R-:W-:Y:S05]  /*6320*/  @!P2 BRA `(.L_x_165) ;  /* 0x000000000004a947 */ /* 0x000fea0003800000 */
[----:B------:R0:W5:Y:S02]  /*6330*/  LDG.E.LTC128B.U16 R154, desc[UR36][R10.64+0x2] ;  /* 0x000002240a9a7981 */ /* 0x000164000c1e1520 */
.L_x_165:
[----:B------:R-:W-:Y:S05]  /*6340*/  BSYNC B1 ;  /* 0x0000000000017941 */ /* 0x000fea0003800000 */
.L_x_164:
[----:B--2--5:R-:W-:Y:S01]  /*6350*/  HADD2.F32 R3, -RZ, R154.H0_H0 ;  /* 0x2000009aff037230 */ /* 0x024fe20000004100 */
[----:B------:R-:W-:Y:S01]  /*6360*/  ISETP.GT.AND P3, PT, R0, 0x8, P0 ;  /* 0x000000080000780c */ /* 0x000fe20000764270 */
[----:B------:R-:W-:Y:S03]  /*6370*/  BSSY B1, `(.L_x_166) ;  /* 0x0000007000017945 */ /* 0x000fe60003800000 */
[----:B------:R-:W-:-:S04]  /*6380*/  FMUL R12, R3, R156 ;  /* 0x0000009c030c7220 */ /* 0x000fc80000400000 */
[----:B------:R-:W-:-:S05]  /*6390*/  FFMA R12, R27, R155, R12 ;  /* 0x0000009b1b0c7223 */ /* 0x000fca000000000c */
[----:B------:R-:W-:-:S05]  /*63a0*/  F2FP.F16.F32.PACK_AB R12, RZ, R12 ;  /* 0x0000000cff0c723e */ /* 0x000fca00000000ff */
[----:B------:R2:W-:Y:S01]  /*63b0*/  @P2 STG.E.U16 desc[UR36][R6.64+0x2], R12 ;  /* 0x0000020c06002986 */ /* 0x0005e2000c101524 */
[----:B------:R-:W-:Y:S05]  /*63c0*/  @!P3 BRA `(.L_x_167) ;  /* 0x000000000004b947 */ /* 0x000fea0003800000 */
[----:B------:R0:W5:Y:S02]  /*63d0*/  LDG.E.LTC128B.U16 R154, desc[UR36][R4.64+0x10] ;  /* 0x00001024049a7981 */ /* 0x000164000c1e1520 */
.L_x_167:
[----:B------:R-:W-:Y:S05]  /*63e0*/  BSYNC B1 ;  /* 0x0000000000017941 */ /* 0x000fea0003800000 */
.L_x_166:
[----:B-----5:R-:W-:Y:S01]  /*63f0*/  HADD2.F32 R3, -RZ, R154.H0_H0 ;  /* 0x2000009aff037230 */ /* 0x020fe20000004100 */
[----:B------:R-:W-:Y:S01]  /*6400*/  ISETP.GT.AND P2, PT, R0, 0x9, P0 ;  /* 0x000000090000780c */ /* 0x000fe20000744270 */
[----:B--2---:R-:W-:Y:S01]  /*6410*/  IMAD.MOV.U32 R6, RZ, RZ, R8 ;  /* 0x000000ffff067224 */ /* 0x004fe200078e0008 */
[----:B------:R-:W-:Y:S01]  /*6420*/  BSSY B1, `(.L_x_168) ;  /* 0x0000008000017945 */ /* 0x000fe20003800000 */
[----:B------:R-:W-:Y:S02]  /*6430*/  IMAD.MOV.U32 R7, RZ, RZ, R9 ;  /* 0x000000ffff077224 */ /* 0x000fe400078e0009 */
[----:B------:R-:W-:-:S04]  /*6440*/  FMUL R3, R3, R156 ;  /* 0x0000009c03037220 */ /* 0x000fc80000400000 */
[----:B------:R-:W-:-:S05]  /*6450*/  FFMA R3, R28, R155, R3 ;  /* 0x0000009b1c037223 */ /* 0x000fca0000000003 */
[----:B------:R-:W-:-:S05]  /*6460*/  F2FP.F16.F32.PACK_AB R3, RZ, R3 ;  /* 0x00000003ff03723e */ /* 0x000fca00000000ff */
[----:B------:R2:W-:Y:S01]  /*6470*/  @P3 STG.E.U16 desc[UR36][R6.64+0x10], R3 ;  /* 0x0000100306003986 */ /* 0x0005e2000c101524 */
[----:B------:R-:W-:Y:S05]  /*6480*/  @!P2 BRA `(.L_x_169) ;  /* 0x000000000004a947 */ /* 0x000fea0003800000 */
[----:B------:R0:W5:Y:S02]  /*6490*/  LDG.E.LTC128B.U16 R154, desc[UR36][R4.64+0x12] ;  /* 0x00001224049a7981 */ /* 0x000164000c1e1520 */
.L_x_169:
[----:B------:R-:W-:Y:S05]  /*64a0*/  BSYNC B1 ;  /* 0x0000000000017941 */ /* 0x000fea0003800000 */
.L_x_168:
        /* <DEDUP_REMOVED lines=9> */
.L_x_171:
[----:B------:R-:W-:Y:S05]  /*6540*/  BSYNC B1 ;  /* 0x0000000000017941 */ /* 0x000fea0003800000 */
.L_x_170:
[----:B-----5:R-:W-:Y:S01]  /*6550*/  HADD2.F32 R3, -RZ, R154.H0_H0 ;  /* 0x2000009aff037230 */ /* 0x020fe20000004100 */
[----:B0-----:R-:W-:Y:S01]  /*6560*/  IADD3 R8, P3, R167, R8, RZ ;  /* 0x00000008a7087210 */ /* 0x001fe20007f7e0ff */
[----:B------:R-:W-:Y:S01]  /*6570*/  BSSY B1, `(.L_x_172) ;  /* 0x0000009000017945 */ /* 0x000fe20003800000 */
[----:B------:R-:W-:Y:S02]  /*6580*/  ISETP.GT.AND P2, PT, R0, 0x9, P1 ;  /* 0x000000090000780c */ /* 0x000fe40000f44270 */
[----:B------:R-:W-:Y:S01]  /*6590*/  FMUL R3, R3, R156 ;  /* 0x0000009c03037220 */ /* 0x000fe20000400000 */
[----:B------:R-:W-:-:S03]  /*65a0*/  IMAD.X R9, R169, 0x1, R9, P3 ;  /* 0x00000001a9097824 */ /* 0x000fc600018e0609 */
[----:B------:R-:W-:-:S05]  /*65b0*/  FFMA R3, R30, R155, R3 ;  /* 0x0000009b1e037223 */ /* 0x000fca0000000003 */
[----:B------:R-:W-:-:S05]  /*65c0*/  F2FP.F16.F32.PACK_AB R3, RZ, R3 ;  /* 0x00000003ff03723e */ /* 0x000fca00000000ff */
[----:B------:R0:W-:Y:S01]  /*65d0*/  @P4 STG.E.U16 desc[UR36][R8.64+0x10], R3 ;  /* 0x0000100308004986 */ /* 0x0001e2000c101524 */
[----:B------:R-:W-:Y:S05]  /*65e0*/  @!P2 BRA `(.L_x_173) ;  /* 0x000000000004a947 */ /* 0x000fea0003800000 */
[----:B------:R0:W5:Y:S02]  /*65f0*/  LDG.E.LTC128B.U16 R154, desc[UR36][R10.64+0x12] ;  /* 0x000012240a9a7981 */ /* 0x000164000c1e1520 */
.L_x_173:
[----:B------:R-:W-:Y:S05]  /*6600*/  BSYNC B1 ;  /* 0x0000000000017941 */ /* 0x000fea0003800000 */
.L_x_172:
[----:B0----5:R-:W-:Y:S01]  /*6610*/  HADD2.F32 R3, -RZ, R154.H0_H0 ;  /* 0x2000009aff037230 */ /* 0x021fe20000004100 */
[----:B------:R-:W-:Y:S01]  /*6620*/  ISETP.GT.AND P3, PT, R0, 0x10, P0 ;  /* 0x000000100000780c */ /* 0x000fe20000764270 */
[----:B------:R-:W-:Y:S03]  /*6630*/  BSSY B1, `(.L_x_174) ;  /* 0x0000009000017945 */ /* 0x000fe60003800000 */
[----:B------:R-:W-:-:S04]  /*6640*/  FMUL R8, R3, R156 ;  /* 0x0000009c03087220 */ /* 0x000fc80000400000 */
[----:B------:R-:W-:Y:S01]  /*6650*/  FFMA R31, R31, R155, R8 ;  /* 0x0000009b1f1f7223 */ /* 0x000fe20000000008 */
[----:B------:R-:W-:-:S04]  /*6660*/  IADD3 R8, P4, P5, R167, R160, R93 ;  /* 0x000000a0a7087210 */ /* 0x000fc80007d9e05d */
[----:B------:R-:W-:Y:S02]  /*6670*/  F2FP.F16.F32.PACK_AB R31, RZ, R31 ;  /* 0x0000001fff1f723e */ /* 0x000fe400000000ff */
[----:B------:R-:W-:-:S05]  /*6680*/  IADD3.X R9, R169, R161, R95, P4, P5 ;  /* 0x000000a1a9097210 */ /* 0x000fca00027ea45f */
[----:B------:R0:W-:Y:S01]  /*6690*/  @P2 STG.E.U16 desc[UR36][R8.64+0x12], R31 ;  /* 0x0000121f08002986 */ /* 0x0001e2000c101524 */
[----:B------:R-:W-:Y:S05]  /*66a0*/  @!P3 BRA `(.L_x_175) ;  /* 0x000000000004b947 */ /* 0x000fea0003800000 */
[----:B------:R0:W5:Y:S02]  /*66b0*/  LDG.E.LTC128B.U16 R154, desc[UR36][R4.64+0x20] ;  /* 0x00002024049a7981 */ /* 0x000164000c1e1520 */
.L_x_175:
[----:B------:R-:W-:Y:S05]  /*66c0*/  BSYNC B1 ;  /* 0x0000000000017941 */ /* 0x000fea0003800000 */
.L_x_174:
[----:B-----5:R-:W-:Y:S01]  /*66d0*/  HADD2.F32 R3, -RZ, R154.H0_H0 ;  /* 0x2000009aff037230 */ /* 0x020fe20000004100 */
        /* <DEDUP_REMOVED lines=8> */
.L_x_177:
[----:B------:R-:W-:Y:S05]  /*6760*/  BSYNC B1 ;  /* 0x0000000000017941 */ /* 0x000fea0003800000 */
.L_x_176:
[----:B0----5:R-:W-:Y:S01]  /*6770*/  HADD2.F32 R3, -RZ, R154.H0_H0 ;  /* 0x2000009aff037230 */ /* 0x021fe20000004100 */
[----:B------:R-:W-:Y:S01]  /*6780*/  ISETP.GT.AND P3, PT, R0, 0x10, P1 ;  /* 0x000000100000780c */ /* 0x000fe20000f64270 */
[----:B------:R-:W-:Y:S03]  /*6790*/  BSSY B1, `(.L_x_178) ;  /* 0x0000007000017945 */ /* 0x000fe60003800000 */
[----:B--2---:R-:W-:-:S04]  /*67a0*/  FMUL R12, R3, R156 ;  /* 0x0000009c030c7220 */ /* 0x004fc80000400000 */
[----:B------:R-:W-:-:S05]  /*67b0*/  FFMA R12, R33, R155, R12 ;  /* 0x0000009b210c7223 */ /* 0x000fca000000000c */
[----:B------:R-:W-:-:S05]  /*67c0*/  F2FP.F16.F32.PACK_AB R12, RZ, R12 ;  /* 0x0000000cff0c723e */ /* 0x000fca00000000ff */
[----:B------:R0:W-:Y:S01]  /*67d0*/  @P2 STG.E.U16 desc[UR36][R6.64+0x22], R12 ;  /* 0x0000220c06002986 */ /* 0x0001e2000c101524 */
[----:B------:R-:W-:Y:S05]  /*67e0*/  @!P3 BRA `(.L_x_179) ;  /* 0x000000000004b947 */ /* 0x000fea0003800000 */
[----:B------:R2:W5:Y:S02]  /*67f0*/  LDG.E.LTC128B.U16 R154, desc[UR36][R10.64+0x20] ;  /* 0x000020240a9a7981 */ /* 0x000564000c1e1520 */
.L_x_179:
[----:B------:R-:W-:Y:S05]  /*6800*/  BSYNC B1 ;  /* 0x0000000000017941 */ /* 0x000fea0003800000 */
.L_x_178:
        /* <DEDUP_REMOVED lines=9> */
.L_x_181:
[----:B------:R-:W-:Y:S05]  /*68a0*/  BSYNC B1 ;  /* 0x0000000000017941 */ /* 0x000fea0003800000 */
.L_x_180:
[----:B0----5:R-:W-:Y:S01]  /*68b0*/  HADD2.F32 R3, -RZ, R154.H0_H0 ;  /* 0x2000009aff037230 */ /* 0x021fe20000004100 */
        /* <DEDUP_REMOVED lines=8> */
.L_x_183:
[----:B------:R-:W-:Y:S05]  /*6940*/  BSYNC B1 ;  /* 0x0000000000017941 */ /* 0x000fea0003800000 */
.L_x_182:
        /* <DEDUP_REMOVED lines=9> */
.L_x_185:
[----:B------:R-:W-:Y:S05]  /*69e0*/  BSYNC B1 ;  /* 0x0000000000017941 */ /* 0x000fea0003800000 */
.L_x_184:
        /* <DEDUP_REMOVED lines=9> */
.L_x_187:
[----:B------:R-:W-:Y:S05]  /*6a80*/  BSYNC B1 ;  /* 0x0000000000017941 */ /* 0x000fea0003800000 */
.L_x_186:
        /* <DEDUP_REMOVED lines=9> */
.L_x_189:
[----:B------:R-:W-:Y:S05]  /*6b20*/  BSYNC B1 ;  /* 0x0000000000017941 */ /* 0x000fea0003800000 */
.L_x_188:
        /* <DEDUP_REMOVED lines=9> */
.L_x_191:
[----:B------:R-:W-:Y:S05]  /*6bc0*/  BSYNC B1 ;  /* 0x0000000000017941 */ /* 0x000fea0003800000 */
.L_x_190:
        /* <DEDUP_REMOVED lines=9> */
.L_x_193:
[----:B------:R-:W-:Y:S05]  /*6c60*/  BSYNC B1 ;  /* 0x0000000000017941 */ /* 0x000fea0003800000 */
.L_x_192:
        /* <DEDUP_REMOVED lines=9> */
.L_x_195:
[----:B------:R-:W-:Y:S05]  /*6d00*/  BSYNC B1 ;  /* 0x0000000000017941 */ /* 0x000fea0003800000 */
.L_x_194:
        /* <DEDUP_REMOVED lines=9> */
.L_x_197:
[----:B------:R-:W-:Y:S05]  /*6da0*/  BSYNC B1 ;  /* 0x0000000000017941 */ /* 0x000fea0003800000 */
.L_x_196:
        /* <DEDUP_REMOVED lines=9> */
.L_x_199:
[----:B------:R-:W-:Y:S05]  /*6e40*/  BSYNC B1 ;  /* 0x0000000000017941 */ /* 0x000fea0003800000 */
.L_x_198:
        /* <DEDUP_REMOVED lines=9> */
.L_x_201:
[----:B------:R-:W-:Y:S05]  /*6ee0*/  BSYNC B1 ;  /* 0x0000000000017941 */ /* 0x000fea0003800000 */
.L_x_200:
        /* <DEDUP_REMOVED lines=9> */
.L_x_203:
[----:B------:R-:W-:Y:S05]  /*6f80*/  BSYNC B1 ;  /* 0x0000000000017941 */ /* 0x000fea0003800000 */
.L_x_202:
        /* <DEDUP_REMOVED lines=9> */
.L_x_205:
[----:B------:R-:W-:Y:S05]  /*7020*/  BSYNC B1 ;  /* 0x0000000000017941 */ /* 0x000fea0003800000 */
.L_x_204:
        /* <DEDUP_REMOVED lines=9> */
.L_x_207:
[----:B------:R-:W-:Y:S05]  /*70c0*/  BSYNC B1 ;  /* 0x0000000000017941 */ /* 0x000fea0003800000 */
.L_x_206:
        /* <DEDUP_REMOVED lines=9> */
.L_x_209:
[----:B------:R-:W-:Y:S05]  /*7160*/  BSYNC B1 ;  /* 0x0000000000017941 */ /* 0x000fea0003800000 */
.L_x_208:
        /* <DEDUP_REMOVED lines=9> */
.L_x_211:
[----:B------:R-:W-:Y:S05]  /*7200*/  BSYNC B1 ;  /* 0x0000000000017941 */ /* 0x000fea0003800000 */
.L_x_210:
        /* <DEDUP_REMOVED lines=9> */
.L_x_213:
[----:B------:R-:W-:Y:S05]  /*72a0*/  BSYNC B1 ;  /* 0x0000000000017941 */ /* 0x000fea0003800000 */
.L_x_212:
        /* <DEDUP_REMOVED lines=9> */
.L_x_215:
[----:B------:R-:W-:Y:S05]  /*7340*/  BSYNC B1 ;  /* 0x0000000000017941 */ /* 0x000fea0003800000 */
.L_x_214:
        /* <DEDUP_REMOVED lines=9> */
.L_x_217:
[----:B------:R-:W-:Y:S05]  /*73e0*/  BSYNC B1 ;  /* 0x0000000000017941 */ /* 0x000fea0003800000 */
.L_x_216:
        /* <DEDUP_REMOVED lines=9> */
.L_x_219:
[----:B------:R-:W-:Y:S05]  /*7480*/  BSYNC B1 ;  /* 0x0000000000017941 */ /* 0x000fea0003800000 */
.L_x_218:
        /* <DEDUP_REMOVED lines=9> */
.L_x_221:
[----:B------:R-:W-:Y:S05]  /*7520*/  BSYNC B1 ;  /* 0x0000000000017941 */ /* 0x000fea0003800000 */
.L_x_220:
        /* <DEDUP_REMOVED lines=9> */
.L_x_223:
[----:B------:R-:W-:Y:S05]  /*75c0*/  BSYNC B1 ;  /* 0x0000000000017941 */ /* 0x000fea0003800000 */
.L_x_222:
        /* <DEDUP_REMOVED lines=9> */
.L_x_225:
[----:B------:R-:W-:Y:S05]  /*7660*/  BSYNC B1 ;  /* 0x0000000000017941 */ /* 0x000fea0003800000 */
.L_x_224:
        /* <DEDUP_REMOVED lines=9> */
.L_x_227:
[----:B------:R-:W-:Y:S05]  /*7700*/  BSYNC B1 ;  /* 0x0000000000017941 */ /* 0x000fea0003800000 */
.L_x_226:
        /* <DEDUP_REMOVED lines=9> */
.L_x_229:
[----:B------:R-:W-:Y:S05]  /*77a0*/  BSYNC B1 ;  /* 0x0000000000017941 */ /* 0x000fea0003800000 */
.L_x_228:
        /* <DEDUP_REMOVED lines=9> */
.L_x_231:
[----:B------:R-:W-:Y:S05]  /*7840*/  BSYNC B1 ;  /* 0x0000000000017941 */ /* 0x000fea0003800000 */
.L_x_230:
        /* <DEDUP_REMOVED lines=9> */
.L_x_233:
[----:B------:R-:W-:Y:S05]  /*78e0*/  BSYNC B1 ;  /* 0x0000000000017941 */ /* 0x000fea0003800000 */
.L_x_232:
        /* <DEDUP_REMOVED lines=9> */
.L_x_235:
[----:B------:R-:W-:Y:S05]  /*7980*/  BSYNC B1 ;  /* 0x0000000000017941 */ /* 0x000fea0003800000 */
.L_x_234:
        /* <DEDUP_REMOVED lines=9> */
.L_x_237:
[----:B------:R-:W-:Y:S05]  /*7a20*/  BSYNC B1 ;  /* 0x0000000000017941 */ /* 0x000fea0003800000 */
.L_x_236:
        /* <DEDUP_REMOVED lines=9> */
.L_x_239:
[----:B------:R-:W-:Y:S05]  /*7ac0*/  BSYNC B1 ;  /* 0x0000000000017941 */ /* 0x000fea0003800000 */
.L_x_238:
        /* <DEDUP_REMOVED lines=9> */
.L_x_241:
[----:B------:R-:W-:Y:S05]  /*7b60*/  BSYNC B1 ;  /* 0x0000000000017941 */ /* 0x000fea0003800000 */
.L_x_240:
        /* <DEDUP_REMOVED lines=9> */
.L_x_243:
[----:B------:R-:W-:Y:S05]  /*7c00*/  BSYNC B1 ;  /* 0x0000000000017941 */ /* 0x000fea0003800000 */
.L_x_242:
        /* <DEDUP_REMOVED lines=9> */
.L_x_245:
[----:B------:R-:W-:Y:S05]  /*7ca0*/  BSYNC B1 ;  /* 0x0000000000017941 */ /* 0x000fea0003800000 */
.L_x_244:
        /* <DEDUP_REMOVED lines=9> */
.L_x_247:
[----:B------:R-:W-:Y:S05]  /*7d40*/  BSYNC B1 ;  /* 0x0000000000017941 */ /* 0x000fea0003800000 */
.L_x_246:
        /* <DEDUP_REMOVED lines=9> */
.L_x_249:
[----:B------:R-:W-:Y:S05]  /*7de0*/  BSYNC B1 ;  /* 0x0000000000017941 */ /* 0x000fea0003800000 */
.L_x_248:
        /* <DEDUP_REMOVED lines=9> */
.L_x_251:
[----:B------:R-:W-:Y:S05]  /*7e80*/  BSYNC B1 ;  /* 0x0000000000017941 */ /* 0x000fea0003800000 */
.L_x_250:
        /* <DEDUP_REMOVED lines=9> */
.L_x_253:
[----:B------:R-:W-:Y:S05]  /*7f20*/  BSYNC B1 ;  /* 0x0000000000017941 */ /* 0x000fea0003800000 */
.L_x_252:
        /* <DEDUP_REMOVED lines=9> */
.L_x_255:
[----:B------:R-:W-:Y:S05]  /*7fc0*/  BSYNC B1 ;  /* 0x0000000000017941 */ /* 0x000fea0003800000 */
.L_x_254:
        /* <DEDUP_REMOVED lines=9> */
.L_x_257:
[----:B------:R-:W-:Y:S05]  /*8060*/  BSYNC B1 ;  /* 0x0000000000017941 */ /* 0x000fea0003800000 */
.L_x_256:
        /* <DEDUP_REMOVED lines=9> */
.L_x_259:
[----:B------:R-:W-:Y:S05]  /*8100*/  BSYNC B1 ;  /* 0x0000000000017941 */ /* 0x000fea0003800000 */
.L_x_258:
        /* <DEDUP_REMOVED lines=9> */
.L_x_261:
[----:B------:R-:W-:Y:S05]  /*81a0*/  BSYNC B1 ;  /* 0x0000000000017941 */ /* 0x000fea0003800000 */
.L_x_260:
        /* <DEDUP_REMOVED lines=9> */
.L_x_263:
[----:B------:R-:W-:Y:S05]  /*8240*/  BSYNC B1 ;  /* 0x0000000000017941 */ /* 0x000fea0003800000 */
.L_x_262:
        /* <DEDUP_REMOVED lines=9> */
.L_x_265:
[----:B------:R-:W-:Y:S05]  /*82e0*/  BSYNC B1 ;  /* 0x0000000000017941 */ /* 0x000fea0003800000 */
.L_x_264:
        /* <DEDUP_REMOVED lines=9> */
.L_x_267:
[----:B------:R-:W-:Y:S05]  /*8380*/  BSYNC B1 ;  /* 0x0000000000017941 */ /* 0x000fea0003800000 */
.L_x_266:
        /* <DEDUP_REMOVED lines=9> */
.L_x_269:
[----:B------:R-:W-:Y:S05]  /*8420*/  BSYNC B1 ;  /* 0x0000000000017941 */ /* 0x000fea0003800000 */
.L_x_268:
        /* <DEDUP_REMOVED lines=9> */
.L_x_271:
[----:B------:R-:W-:Y:S05]  /*84c0*/  BSYNC B1 ;  /* 0x0000000000017941 */ /* 0x000fea0003800000 */
.L_x_270:
        /* <DEDUP_REMOVED lines=9> */
.L_x_273:
[----:B------:R-:W-:Y:S05]  /*8560*/  BSYNC B1 ;  /* 0x0000000000017941 */ /* 0x000fea0003800000 */
.L_x_272:
        /* <DEDUP_REMOVED lines=9> */
.L_x_275:
[----:B------:R-:W-:Y:S05]  /*8600*/  BSYNC B1 ;  /* 0x0000000000017941 */ /* 0x000fea0003800000 */
.L_x_274:
        /* <DEDUP_REMOVED lines=9> */
.L_x_277:
[----:B------:R-:W-:Y:S05]  /*86a0*/  BSYNC B1 ;  /* 0x0000000000017941 */ /* 0x000fea0003800000 */
.L_x_276:
        /* <DEDUP_REMOVED lines=9> */
.L_x_279:
[----:B------:R-:W-:Y:S05]  /*8740*/  BSYNC B1 ;  /* 0x0000000000017941 */ /* 0x000fea0003800000 */
.L_x_278:
        /* <DEDUP_REMOVED lines=9> */
.L_x_281:
[----:B------:R-:W-:Y:S05]  /*87e0*/  BSYNC B1 ;  /* 0x0000000000017941 */ /* 0x000fea0003800000 */
.L_x_280:
[----:B0----5:R-:W-:Y:S01]  /*87f0*/  HADD2.F32 R3, -RZ, R154.H0_H0 ;  /* 0x2000009aff037230 */ /* 0x021fe20000004100 */
[----:B------:R-:W-:Y:S01]  /*8800*/  ISETP.GT.AND P2, PT, R0, 0x78, P1 ;  /* 0x000000780000780c */ /* 0x000fe20000f44270 */
[----:B------:R-:W-:Y:S03]  /*8810*/  BSSY B1, `(.L_x_282) ;  /* 0x0000007000017945 */ /* 0x000fe60003800000 */
[----:B-1----:R-:W-:-:S04]  /*8820*/  FMUL R4, R3, R156 ;  /* 0x0000009c03047220 */ /* 0x002fc80000400000 */
[----:B------:R-:W-:-:S05]  /*8830*/  FFMA R4, R85, R155, R4 ;  /* 0x0000009b55047223 */ /* 0x000fca0000000004 */
[----:B------:R-:W-:-:S05]  /*8840*/  F2FP.F16.F32.PACK_AB R4, RZ, R4 ;  /* 0x00000004ff04723e */ /* 0x000fca00000000ff */
[----:B------:R0:W-:Y:S01]  /*8850*/  @P0 STG.E.U16 desc[UR36][R6.64+0xf2], R4 ;  /* 0x0000f20406000986 */ /* 0x0001e2000c101524 */
[----:B------:R-:W-:Y:S05]  /*8860*/  @!P2 BRA `(.L_x_283) ;  /* 0x000000000004a947 */ /* 0x000fea0003800000 */
[----:B------:R1:W5:Y:S02]  /*8870*/  LDG.E.LTC128B.U16 R154, desc[UR36][R10.64+0xf0] ;  /* 0x0000f0240a9a7981 */ /* 0x000364000c1e1520 */
.L_x_283:
[----:B------:R-:W-:Y:S05]  /*8880*/  BSYNC B1 ;  /* 0x0000000000017941 */ /* 0x000fea0003800000 */
.L_x_282:
[----:B-----5:R-:W-:Y:S01]  /*8890*/  HADD2.F32 R3, -RZ, R154.H0_H0 ;  /* 0x2000009aff037230 */ /* 0x020fe20000004100 */
[----:B------:R-:W-:Y:S01]  /*88a0*/  ISETP.GT.AND P1, PT, R0, 0x79, P1 ;  /* 0x000000790000780c */ /* 0x000fe20000f24270 */
[----:B0-----:R-:W-:Y:S01]  /*88b0*/  @P2 IMAD.MOV.U32 R4, RZ, RZ, R8 ;  /* 0x000000ffff042224 */ /* 0x001fe200078e0008 */
[----:B------:R-:W-:Y:S01]  /*88c0*/  BSSY B1, `(.L_x_284) ;  /* 0x0000008000017945 */ /* 0x000fe20003800000 */
[----:B------:R-:W-:Y:S02]  /*88d0*/  @P2 IMAD.MOV.U32 R5, RZ, RZ, R9 ;  /* 0x000000ffff052224 */ /* 0x000fe400078e0009 */
[----:B------:R-:W-:-:S04]  /*88e0*/  FMUL R3, R3, R156 ;  /* 0x0000009c03037220 */ /* 0x000fc80000400000 */
[----:B------:R-:W-:-:S05]  /*88f0*/  FFMA R3, R86, R155, R3 ;  /* 0x0000009b56037223 */ /* 0x000fca0000000003 */
[----:B------:R-:W-:-:S05]  /*8900*/  F2FP.F16.F32.PACK_AB R3, RZ, R3 ;  /* 0x00000003ff03723e */ /* 0x000fca00000000ff */
[----:B------:R0:W-:Y:S01]  /*8910*/  @P2 STG.E.U16 desc[UR36][R4.64+0xf0], R3 ;  /* 0x0000f00304002986 */ /* 0x0001e2000c101524 */
[----:B------:R-:W-:Y:S05]  /*8920*/  @!P1 BRA `(.L_x_285) ;  /* 0x0000000000049947 */ /* 0x000fea0003800000 */
[----:B------:R0:W5:Y:S02]  /*8930*/  LDG.E.LTC128B.U16 R154, desc[UR36][R10.64+0xf2] ;  /* 0x0000f2240a9a7981 */ /* 0x000164000c1e1520 */
.L_x_285:
[----:B------:R-:W-:Y:S05]  /*8940*/  BSYNC B1 ;  /* 0x0000000000017941 */ /* 0x000fea0003800000 */
.L_x_284:
[----:B------:R-:W-:Y:S05]  /*8950*/  @!P1 BRA `(.L_x_286) ;  /* 0x00000024004c9947 */ /* 0x000fea0003800000 */
[----:B0----5:R-:W-:-:S05]  /*8960*/  HADD2.F32 R3, -RZ, R154.H0_H0 ;  /* 0x2000009aff037230 */ /* 0x021fca0000004100 */
[----:B------:R-:W-:-:S04]  /*8970*/  FMUL R0, R3, R156 ;  /* 0x0000009c03007220 */ /* 0x000fc80000400000 */
[----:B------:R-:W-:-:S05]  /*8980*/  FFMA R0, R87, R155, R0 ;  /* 0x0000009b57007223 */ /* 0x000fca0000000000 */
[----:B------:R-:W-:-:S05]  /*8990*/  F2FP.F16.F32.PACK_AB R0, RZ, R0 ;  /* 0x00000000ff00723e */ /* 0x000fca00000000ff */
[----:B------:R0:W-:Y:S01]  /*89a0*/  STG.E.U16 desc[UR36][R8.64+0xf2], R0 ;  /* 0x0000f20008007986 */ /* 0x0001e2000c101524 */
[----:B------:R-:W-:Y:S05]  /*89b0*/  BRA `(.L_x_286) ;  /* 0x0000002400347947 */ /* 0x000fea0003800000 */
.L_x_35:
[----:B------:R-:W-:Y:S01]  /*89c0*/  ULDC.64 UR4, c[0x0][0x5c0] ;  /* 0x0001700000047ab9 */ /* 0x000fe20000000a00 */
[-C--:B------:R-:W-:Y:S01]  /*89d0*/  FMUL R88, R88, R155.reuse ;  /* 0x0000009b58587220 */ /* 0x080fe20000400000 */
[----:B------:R-:W-:Y:S01]  /*89e0*/  LEA R6, P0, R168, UR4, 0x1 ;  /* 0x00000004a8067c11 */ /* 0x000fe2000f8008ff */
[----:B------:R-:W-:Y:S01]  /*89f0*/  IMAD.SHL.U32 R11, R4, 0x10, RZ ;  /* 0x00000010040b7824 */ /* 0x000fe200078e00ff */
[----:B------:R-:W-:Y:S01]  /*8a00*/  ISETP.GT.AND P2, PT, R0, 0x1, P3 ;  /* 0x000000010000780c */ /* 0x000fe20001f44270 */
[-C--:B------:R-:W-:Y:S01]  /*8a10*/  FMUL R89, R89, R155.reuse ;  /* 0x0000009b59597220 */ /* 0x080fe20000400000 */
[----:B------:R-:W-:Y:S01]  /*8a20*/  LEA.HI.X R7, R168, UR5, R167, 0x1, P0 ;  /* 0x00000005a8077c11 */ /* 0x000fe200080f0ca7 */
[-C--:B------:R-:W-:Y:S01]  /*8a30*/  FMUL R90, R90, R155.reuse ;  /* 0x0000009b5a5a7220 */ /* 0x080fe20000400000 */
[----:B------:R-:W-:Y:S01]  /*8a40*/  ISETP.GT.AND P0, PT, R3, 0x8, PT ;  /* 0x000000080300780c */ /* 0x000fe20003f04270 */
[-C--:B------:R-:W-:Y:S01]  /*8a50*/  FMUL R91, R91, R155.reuse ;  /* 0x0000009b5b5b7220 */ /* 0x080fe20000400000 */
[----:B------:R-:W-:Y:S01]  /*8a60*/  F2FP.F16.F32.PACK_AB R88, RZ, R88 ;  /* 0x00000058ff58723e */ /* 0x000fe200000000ff */
[-C--:B------:R-:W-:Y:S01]  /*8a70*/  FMUL R92, R92, R155.reuse ;  /* 0x0000009b5c5c7220 */ /* 0x080fe20000400000 */
[----:B------:R-:W-:Y:S01]  /*8a80*/  ISETP.GT.AND P4, PT, R0, RZ, P0 ;  /* 0x000000ff0000720c */ /* 0x000fe20000784270 */
[-C--:B------:R-:W-:Y:S01]  /*8a90*/  FMUL R93, R93, R155.reuse ;  /* 0x0000009b5d5d7220 */ /* 0x080fe20000400000 */
[--C-:B------:R-:W-:Y:S01]  /*8aa0*/  SHF.L.U64.HI R9, R4, 0x4, R5.reuse ;  /* 0x0000000404097819 */ /* 0x100fe20000010205 */
[----:B------:R-:W-:Y:S01]  /*8ab0*/  @P1 STG.E.U16 desc[UR36][R6.64], R88 ;  /* 0x0000005806001986 */ /* 0x000fe2000c101524 */
[----:B------:R-:W-:Y:S01]  /*8ac0*/  ISETP.GT.AND P1, PT, R0, 0x1, P0 ;  /* 0x000000010000780c */ /* 0x000fe20000724270 */
[-C--:B------:R-:W-:Y:S01]  /*8ad0*/  FMUL R94, R94, R155.reuse ;  /* 0x0000009b5e5e7220 */ /* 0x080fe20000400000 */
[----:B------:R-:W-:Y:S01]  /*8ae0*/  IADD3 R12, P5, R11, R6, RZ ;  /* 0x000000060b0c7210 */ /* 0x000fe20007fbe0ff */
[----:B------:R-:W-:Y:S01]  /*8af0*/  FMUL R95, R95, R155 ;  /* 0x0000009b5f5f7220 */ /* 0x000fe20000400000 */
[----:B------:R-:W-:Y:S01]  /*8b00*/  F2FP.F16.F32.PACK_AB R89, RZ, R89 ;  /* 0x00000059ff59723e */ /* 0x000fe200000000ff */
[-C--:B------:R-:W-:Y:S01]  /*8b10*/  FMUL R96, R96, R155.reuse ;  /* 0x0000009b60607220 */ /* 0x080fe20000400000 */
[----:B------:R-:W-:Y:S01]  /*8b20*/  F2FP.F16.F32.PACK_AB R90, RZ, R90 ;  /* 0x0000005aff5a723e */ /* 0x000fe200000000ff */
[----:B------:R-:W-:Y:S01]  /*8b30*/  FMUL R97, R97, R155 ;  /* 0x0000009b61617220 */ /* 0x000fe20000400000 */
[----:B------:R-:W-:Y:S01]  /*8b40*/  IADD3.X R13, R9, R7, RZ, P5, !PT ;  /* 0x00000007090d7210 */ /* 0x000fe20002ffe4ff */
[----:B------:R-:W-:Y:S01]  /*8b50*/  @P2 STG.E.U16 desc[UR36][R6.64+0x2], R89 ;  /* 0x0000025906002986 */ /* 0x000fe2000c101524 */
[----:B------:R-:W-:Y:S01]  /*8b60*/  F2FP.F16.F32.PACK_AB R91, RZ, R91 ;  /* 0x0000005bff5b723e */ /* 0x000fe200000000ff */
[-C--:B------:R-:W-:Y:S01]  /*8b70*/  FMUL R98, R98, R155.reuse ;  /* 0x0000009b62627220 */ /* 0x080fe20000400000 */
[C---:B------:R-:W-:Y:S01]  /*8b80*/  ISETP.GT.AND P5, PT, R0.reuse, 0x9, P3 ;  /* 0x000000090000780c */ /* 0x040fe20001fa4270 */
[----:B------:R-:W-:Y:S01]  /*8b90*/  @P4 STG.E.U16 desc[UR36][R12.64], R90 ;  /* 0x0000005a0c004986 */ /* 0x000fe2000c101524 */
[C---:B------:R-:W-:Y:S01]  /*8ba0*/  ISETP.GT.AND P4, PT, R0.reuse, 0x8, P3 ;  /* 0x000000080000780c */ /* 0x040fe20001f84270 */
[-C--:B------:R-:W-:Y:S01]  /*8bb0*/  FMUL R99, R99, R155.reuse ;  /* 0x0000009b63637220 */ /* 0x080fe20000400000 */
[C---:B------:R-:W-:Y:S01]  /*8bc0*/  ISETP.GT.AND P2, PT, R0.reuse, 0x8, P0 ;  /* 0x000000080000780c */ /* 0x040fe20000744270 */
[----:B------:R-:W-:Y:S01]  /*8bd0*/  @P1 STG.E.U16 desc[UR36][R12.64+0x2], R91 ;  /* 0x0000025b0c001986 */ /* 0x000fe2000c101524 */
[----:B------:R-:W-:Y:S01]  /*8be0*/  ISETP.GT.AND P1, PT, R0, 0x9, P0 ;  /* 0x000000090000780c */ /* 0x000fe20000724270 */
[-C--:B------:R-:W-:Y:S01]  /*8bf0*/  FMUL R100, R100, R155.reuse ;  /* 0x0000009b64647220 */ /* 0x080fe20000400000 */
[----:B------:R-:W-:Y:S01]  /*8c00*/  F2FP.F16.F32.PACK_AB R92, RZ, R92 ;  /* 0x0000005cff5c723e */ /* 0x000fe200000000ff */
[----:B------:R-:W-:Y:S01]  /*8c10*/  FMUL R101, R101, R155 ;  /* 0x0000009b65657220 */ /* 0x000fe20000400000 */
[----:B------:R-:W-:Y:S01]  /*8c20*/  F2FP.F16.F32.PACK_AB R93, RZ, R93 ;  /* 0x0000005dff5d723e */ /* 0x000fe200000000ff */
[-C--:B------:R-:W-:Y:S01]  /*8c30*/  FMUL R102, R102, R155.reuse ;  /* 0x0000009b66667220 */ /* 0x080fe20000400000 */
[----:B------:R-:W-:Y:S01]  /*8c40*/  F2FP.F16.F32.PACK_AB R94, RZ, R94 ;  /* 0x0000005eff5e723e */ /* 0x000fe200000000ff */
[----:B------:R-:W-:Y:S01]  /*8c50*/  FMUL R103, R103, R155 ;  /* 0x0000009b67677220 */ /* 0x000fe20000400000 */
[----:B------:R-:W-:Y:S01]  /*8c60*/  F2FP.F16.F32.PACK_AB R95, RZ, R95 ;  /* 0x0000005fff5f723e */ /* 0x000fe200000000ff */
[----:B------:R-:W-:Y:S01]  /*8c70*/  @P4 STG.E.U16 desc[UR36][R6.64+0x10], R92 ;  /* 0x0000105c06004986 */ /* 0x000fe2000c101524 */
[----:B------:R-:W-:Y:S01]  /*8c80*/  ISETP.GT.AND P4, PT, R0, 0x10, P3 ;  /* 0x000000100000780c */ /* 0x000fe20001f84270 */
[----:B------:R-:W-:Y:S01]  /*8c90*/  FMUL R104, R104, R155 ;  /* 0x0000009b68687220 */ /* 0x000fe20000400000 */
[----:B------:R-:W-:Y:S01]  /*8ca0*/  F2FP.F16.F32.PACK_AB R96, RZ, R96 ;  /* 0x00000060ff60723e */ /* 0x000fe200000000ff */
[----:B------:R-:W-:Y:S01]  /*8cb0*/  @P5 STG.E.U16 desc[UR36][R6.64+0x12], R93 ;  /* 0x0000125d06005986 */ /* 0x000fe2000c101524 */
[----:B------:R-:W-:Y:S01]  /*8cc0*/  F2FP.F16.F32.PACK_AB R97, RZ, R97 ;  /* 0x00000061ff61723e */ /* 0x000fe200000000ff */
[-C--:B------:R-:W-:Y:S01]  /*8cd0*/  FMUL R105, R105, R155.reuse ;  /* 0x0000009b69697220 */ /* 0x080fe20000400000 */
[C---:B------:R-:W-:Y:S01]  /*8ce0*/  ISETP.GT.AND P5, PT, R0.reuse, 0x11, P0 ;  /* 0x000000110000780c */ /* 0x040fe200007a4270 */
[----:B------:R-:W-:Y:S01]  /*8cf0*/  @P2 STG.E.U16 desc[UR36][R12.64+0x10], R94 ;  /* 0x0000105e0c002986 */ /* 0x000fe2000c101524 */
[----:B------:R-:W-:Y:S01]  /*8d00*/  ISETP.GT.AND P2, PT, R0, 0x10, P0 ;  /* 0x000000100000780c */ /* 0x000fe20000744270 */
[-C--:B------:R-:W-:Y:S01]  /*8d10*/  FMUL R106, R106, R155.reuse ;  /* 0x0000009b6a6a7220 */ /* 0x080fe20000400000 */
[----:B------:R-:W-:Y:S01]  /*8d20*/  F2FP.F16.F32.PACK_AB R98, RZ, R98 ;  /* 0x00000062ff62723e */ /* 0x000fe200000000ff */
[----:B------:R-:W-:Y:S01]  /*8d30*/  @P1 STG.E.U16 desc[UR36][R12.64+0x12], R95 ;  /* 0x0000125f0c001986 */ /* 0x000fe2000c101524 */
[C---:B------:R-:W-:Y:S01]  /*8d40*/  ISETP.GT.AND P1, PT, R0.reuse, 0x11, P3 ;  /* 0x000000110000780c */ /* 0x040fe20001f24270 */
[----:B------:R-:W-:Y:S01]  /*8d50*/  FMUL R107, R107, R155 ;  /* 0x0000009b6b6b7220 */ /* 0x000fe20000400000 */
[----:B------:R-:W-:Y:S01]  /*8d60*/  F2FP.F16.F32.PACK_AB R99, RZ, R99 ;  /* 0x00000063ff63723e */ /* 0x000fe200000000ff */
        /* <DEDUP_REMOVED lines=61> */
[----:B------:R-:W-:Y:S01]  /*9140*/  ISETP.GT.AND P4, PT, R0, 0x31, P3 ;  /* 0x000000310000780c */ /* 0x000fe20001f84270 */
[----:B------:R-:W-:Y:S01]  /*9150*/  FMUL R125, R125, R155 ;  /* 0x0000009b7d7d7220 */ /* 0x000fe20000400000 */
[----:B------:R-:W-:Y:S01]  /*9160*/  F2FP.F16.F32.PACK_AB R117, RZ, R117 ;  /* 0x00000075ff75723e */ /* 0x000fe200000000ff */
[-C--:B------:R-:W-:Y:S01]  /*9170*/  FMUL R126, R126, R155.reuse ;  /* 0x0000009b7e7e7220 */ /* 0x080fe20000400000 */
[----:B------:R-:W-:Y:S01]  /*9180*/  F2FP.F16.F32.PACK_AB R118, RZ, R118 ;  /* 0x00000076ff76723e */ /* 0x000fe200000000ff */
[----:B------:R-:W-:Y:S01]  /*9190*/  FMUL R127, R127, R155 ;  /* 0x0000009b7f7f7220 */ /* 0x000fe20000400000 */
[----:B------:R-:W-:Y:S01]  /*91a0*/  F2FP.F16.F32.PACK_AB R119, RZ, R119 ;  /* 0x00000077ff77723e */ /* 0x000fe200000000ff */
        /* <DEDUP_REMOVED lines=64> */
[----:B------:R-:W-:Y:S01]  /*95b0*/  IMAD.SHL.U32 R23, R4, 0x100, RZ ;  /* 0x0000010004177824 */ /* 0x000fe200078e00ff */
[----:B------:R-:W-:Y:S01]  /*95c0*/  F2FP.F16.F32.PACK_AB R138, RZ, R138 ;  /* 0x0000008aff8a723e */ /* 0x000fe200000000ff */
[----:B------:R-:W-:Y:S01]  /*95d0*/  FMUL R146, R146, R155 ;  /* 0x0000009b92927220 */ /* 0x000fe20000400000 */
[----:B------:R-:W-:Y:S01]  /*95e0*/  F2FP.F16.F32.PACK_AB R139, RZ, R139 ;  /* 0x0000008bff8b723e */ /* 0x000fe200000000ff */
[----:B------:R-:W-:Y:S01]  /*95f0*/  @P1 STG.E.U16 desc[UR36][R6.64+0x90], R124 ;  /* 0x0000907c06001986 */ /* 0x000fe2000c101524 */
[C---:B------:R-:W-:Y:S01]  /*9600*/  ISETP.GT.AND P1, PT, R0.reuse, 0x50, P3 ;  /* 0x000000500000780c */ /* 0x040fe20001f24270 */
[-C--:B------:R-:W-:Y:S01]  /*9610*/  FMUL R147, R147, R155.reuse ;  /* 0x0000009b93937220 */ /* 0x080fe20000400000 */
[----:B------:R-:W-:Y:S01]  /*9620*/  F2FP.F16.F32.PACK_AB R140, RZ, R140 ;  /* 0x0000008cff8c723e */ /* 0x000fe200000000ff */
[----:B------:R-:W-:Y:S01]  /*9630*/  @P2 STG.E.U16 desc[UR36][R6.64+0x92], R125 ;  /* 0x0000927d06002986 */ /* 0x000fe2000c101524 */
[----:B------:R-:W-:Y:S01]  /*9640*/  ISETP.GT.AND P2, PT, R0, 0x51, P3 ;  /* 0x000000510000780c */ /* 0x000fe20001f44270 */
        /* <DEDUP_REMOVED lines=16> */
[-C--:B------:R-:W-:Y:S01]  /*9750*/  FMUL R25, R25, R155.reuse ;  /* 0x0000009b19197220 */ /* 0x080fe20000400000 */
[----:B------:R-:W-:Y:S01]  /*9760*/  SHF.L.U64.HI R21, R4, 0x8, R5 ;  /* 0x0000000804157819 */ /* 0x000fe20000010205 */
[----:B------:R-:W-:Y:S01]  /*9770*/  @P5 STG.E.U16 desc[UR36][R12.64+0xa0], R130 ;  /* 0x0000a0820c005986 */ /* 0x000fe2000c101524 */
[----:B------:R-:W-:Y:S01]  /*9780*/  ISETP.GT.AND P5, PT, R0, 0x58, P0 ;  /* 0x000000580000780c */ /* 0x000fe200007a4270 */
        /* <DEDUP_REMOVED lines=26> */
[----:B------:R-:W-:Y:S01]  /*9930*/  FMUL R32, R32, R155 ;  /* 0x0000009b20207220 */ /* 0x000fe20000400000 */
[----:B------:R-:W-:Y:S01]  /*9940*/  F2FP.F16.F32.PACK_AB R25, RZ, R25 ;  /* 0x00000019ff19723e */ /* 0x000fe200000000ff */
[-C--:B------:R-:W-:Y:S01]  /*9950*/  FMUL R33, R33, R155.reuse ;  /* 0x0000009b21217220 */ /* 0x080fe20000400000 */
        /* <DEDUP_REMOVED lines=28> */
[----:B------:R-:W-:Y:S01]  /*9b20*/  F2FP.F16.F32.PACK_AB R34, RZ, R34 ;  /* 0x00000022ff22723e */ /* 0x000fe200000000ff */
[----:B------:R-:W-:Y:S01]  /*9b30*/  FMUL R42, R42, R155 ;  /* 0x0000009b2a2a7220 */ /* 0x000fe20000400000 */
[----:B------:R-:W-:Y:S01]  /*9b40*/  F2FP.F16.F32.PACK_AB R35, RZ, R35 ;  /* 0x00000023ff23723e */ /* 0x000fe200000000ff */
[----:B------:R-:W-:Y:S01]  /*9b50*/  @P4 STG.E.U16 desc[UR36][R12.64+0xd2], R143 ;  /* 0x0000d28f0c004986 */ /* 0x000fe2000c101524 */
[C---:B------:R-:W-:Y:S01]  /*9b60*/  ISETP.GT.AND P4, PT, R0.reuse, 0x71, P0 ;  /* 0x000000710000780c */ /* 0x040fe20000784270 */
[----:B------:R-:W-:Y:S01]  /*9b70*/  FMUL R43, R43, R155 ;  /* 0x0000009b2b2b7220 */ /* 0x000fe20000400000 */
[----:B------:R-:W-:Y:S01]  /*9b80*/  F2FP.F16.F32.PACK_AB R36, RZ, R36 ;  /* 0x00000024ff24723e */ /* 0x000fe200000000ff */
[----:B------:R-:W-:Y:S01]  /*9b90*/  @P5 STG.E.U16 desc[UR36][R6.64+0xe0], R144 ;  /* 0x0000e09006005986 */ /* 0x000fe2000c101524 */
[----:B------:R-:W-:Y:S01]  /*9ba0*/  ISETP.GT.AND P5, PT, R0, 0x70, P0 ;  /* 0x000000700000780c */ /* 0x000fe200007a4270 */
[----:B------:R-:W-:Y:S01]  /*9bb0*/  @P1 IMAD.MOV.U32 R4, RZ, RZ, R6 ;  /* 0x000000ffff041224 */ /* 0x000fe200078e0006 */
[----:B------:R-:W-:Y:S01]  /*9bc0*/  F2FP.F16.F32.PACK_AB R37, RZ, R37 ;  /* 0x00000025ff25723e */ /* 0x000fe200000000ff */
[----:B------:R-:W-:Y:S01]  /*9bd0*/  @P1 IMAD.MOV.U32 R5, RZ, RZ, R7 ;  /* 0x000000ffff051224 */ /* 0x000fe200078e0007 */
[----:B------:R-:W-:Y:S01]  /*9be0*/  F2FP.F16.F32.PACK_AB R38, RZ, R38 ;  /* 0x00000026ff26723e */ /* 0x000fe200000000ff */
[----:B------:R-:W-:Y:S01]  /*9bf0*/  FMUL R44, R44, R155 ;  /* 0x0000009b2c2c7220 */ /* 0x000fe20000400000 */
[----:B------:R-:W-:Y:S01]  /*9c00*/  F2FP.F16.F32.PACK_AB R39, RZ, R39 ;  /* 0x00000027ff27723e */ /* 0x000fe200000000ff */
[-C--:B------:R-:W-:Y:S01]  /*9c10*/  FMUL R45, R45, R155.reuse ;  /* 0x0000009b2d2d7220 */ /* 0x080fe20000400000 */
[----:B------:R0:W-:Y:S01]  /*9c20*/  @P1 STG.E.U16 desc[UR36][R4.64+0xe2], R145 ;  /* 0x0000e29104001986 */ /* 0x0001e2000c101524 */
[----:B------:R-:W-:Y:S01]  /*9c30*/  IADD3 R14, P1, P2, R11, R6, R23 ;  /* 0x000000060b0e7210 */ /* 0x000fe20007a3e017 */
[-C--:B------:R-:W-:Y:S01]  /*9c40*/  FMUL R46, R46, R155.reuse ;  /* 0x0000009b2e2e7220 */ /* 0x080fe20000400000 */
[----:B------:R-:W-:Y:S01]  /*9c50*/  F2FP.F16.F32.PACK_AB R40, RZ, R40 ;  /* 0x00000028ff28723e */ /* 0x000fe200000000ff */
[----:B------:R-:W-:Y:S01]  /*9c60*/  FMUL R47, R47, R155 ;  /* 0x0000009b2f2f7220 */ /* 0x000fe20000400000 */
[----:B------:R-:W-:Y:S01]  /*9c70*/  IADD3.X R15, R9, R7, R21, P1, P2 ;  /* 0x00000007090f7210 */ /* 0x000fe20000fe4415 */
[-C--:B------:R-:W-:Y:S01]  /*9c80*/  FMUL R48, R48, R155.reuse ;  /* 0x0000009b30307220 */ /* 0x080fe20000400000 */
[----:B------:R-:W-:Y:S01]  /*9c90*/  ISETP.GT.AND P1, PT, R3, 0x80, PT ;  /* 0x000000800300780c */ /* 0x000fe20003f24270 */
[-C--:B------:R-:W-:Y:S01]  /*9ca0*/  FMUL R49, R49, R155.reuse ;  /* 0x0000009b31317220 */ /* 0x080fe20000400000 */
[----:B------:R-:W-:Y:S01]  /*9cb0*/  ISETP.GT.AND P2, PT, R3, 0x88, PT ;  /* 0x000000880300780c */ /* 0x000fe20003f44270 */
[----:B------:R-:W-:Y:S01]  /*9cc0*/  FMUL R50, R50, R155 ;  /* 0x0000009b32327220 */ /* 0x000fe20000400000 */
[----:B------:R-:W-:Y:S01]  /*9cd0*/  F2FP.F16.F32.PACK_AB R41, RZ, R41 ;  /* 0x00000029ff29723e */ /* 0x000fe200000000ff */
[----:B0-----:R-:W-:Y:S01]  /*9ce0*/  @P5 IMAD.MOV.U32 R4, RZ, RZ, R12 ;  /* 0x000000ffff045224 */ /* 0x001fe200078e000c */
[----:B------:R-:W-:Y:S01]  /*9cf0*/  F2FP.F16.F32.PACK_AB R42, RZ, R42 ;  /* 0x0000002aff2a723e */ /* 0x000fe200000000ff */
[----:B------:R-:W-:Y:S01]  /*9d00*/  @P5 IMAD.MOV.U32 R5, RZ, RZ, R13 ;  /* 0x000000ffff055224 */ /* 0x000fe200078e000d */
[----:B------:R-:W-:Y:S01]  /*9d10*/  F2FP.F16.F32.PACK_AB R43, RZ, R43 ;  /* 0x0000002bff2b723e */ /* 0x000fe200000000ff */
[-C--:B------:R-:W-:Y:S01]  /*9d20*/  FMUL R51, R51, R155.reuse ;  /* 0x0000009b33337220 */ /* 0x080fe20000400000 */
[----:B------:R-:W-:Y:S01]  /*9d30*/  F2FP.F16.F32.PACK_AB R44, RZ, R44 ;  /* 0x0000002cff2c723e */ /* 0x000fe200000000ff */
[-C--:B------:R-:W-:Y:S01]  /*9d40*/  FMUL R52, R52, R155.reuse ;  /* 0x0000009b34347220 */ /* 0x080fe20000400000 */
[----:B------:R0:W-:Y:S01]  /*9d50*/  @P5 STG.E.U16 desc[UR36][R4.64+0xe0], R146 ;  /* 0x0000e09204005986 */ /* 0x0001e2000c101524 */
[C---:B------:R-:W-:Y:S01]  /*9d60*/  ISETP.GT.AND P5, PT, R0.reuse, 0x78, P3 ;  /* 0x000000780000780c */ /* 0x040fe20001fa4270 */
[-C--:B------:R-:W-:Y:S01]  /*9d70*/  FMUL R53, R53, R155.reuse ;  /* 0x0000009b35357220 */ /* 0x080fe20000400000 */
[C---:B------:R-:W-:Y:S01]  /*9d80*/  ISETP.GT.AND P3, PT, R0.reuse, 0x79, P3 ;  /* 0x000000790000780c */ /* 0x040fe20001f64270 */
[----:B------:R-:W-:Y:S01]  /*9d90*/  @P4 STG.E.U16 desc[UR36][R12.64+0xe2], R147 ;  /* 0x0000e2930c004986 */ /* 0x000fe2000c101524 */
[----:B------:R-:W-:Y:S01]  /*9da0*/  ISETP.GT.AND P4, PT, R0, 0x78, P0 ;  /* 0x000000780000780c */ /* 0x000fe20000784270 */
[-C--:B------:R-:W-:Y:S01]  /*9db0*/  FMUL R54, R54, R155.reuse ;  /* 0x0000009b36367220 */ /* 0x080fe20000400000 */
[----:B------:R-:W-:Y:S01]  /*9dc0*/  ISETP.GT.AND P0, PT, R0, 0x79, P0 ;  /* 0x000000790000780c */ /* 0x000fe20000704270 */
[----:B------:R-:W-:Y:S01]  /*9dd0*/  FMUL R55, R55, R155 ;  /* 0x0000009b37377220 */ /* 0x000fe20000400000 */
[----:B------:R-:W-:Y:S01]  /*9de0*/  F2FP.F16.F32.PACK_AB R45, RZ, R45 ;  /* 0x0000002dff2d723e */ /* 0x000fe200000000ff */
[-C--:B------:R-:W-:Y:S01]  /*9df0*/  FMUL R56, R56, R155.reuse ;  /* 0x0000009b38387220 */ /* 0x080fe20000400000 */
[----:B------:R-:W-:Y:S01]  /*9e00*/  F2FP.F16.F32.PACK_AB R46, RZ, R46 ;  /* 0x0000002eff2e723e */ /* 0x000fe200000000ff */
[----:B------:R-:W-:Y:S01]  /*9e10*/  FMUL R57, R57, R155 ;  /* 0x0000009b39397220 */ /* 0x000fe20000400000 */
[----:B------:R-:W-:Y:S01]  /*9e20*/  F2FP.F16.F32.PACK_AB R47, RZ, R47 ;  /* 0x0000002fff2f723e */ /* 0x000fe200000000ff */
[----:B------:R-:W-:Y:S01]  /*9e30*/  @P5 STG.E.U16 desc[UR36][R6.64+0xf0], R148 ;  /* 0x0000f09406005986 */ /* 0x000fe2000c101524 */
[----:B0-----:R-:W-:Y:S01]  /*9e40*/  IADD3 R4, P5, R23, R6, RZ ;  /* 0x0000000617047210 */ /* 0x001fe20007fbe0ff */
[-C--:B------:R-:W-:Y:S01]  /*9e50*/  FMUL R58, R58, R155.reuse ;  /* 0x0000009b3a3a7220 */ /* 0x080fe20000400000 */
[----:B------:R-:W-:Y:S01]  /*9e60*/  F2FP.F16.F32.PACK_AB R48, RZ, R48 ;  /* 0x00000030ff30723e */ /* 0x000fe200000000ff */
[----:B------:R0:W-:Y:S01]  /*9e70*/  @P3 STG.E.U16 desc[UR36][R6.64+0xf2], R149 ;  /* 0x0000f29506003986 */ /* 0x0001e2000c101524 */
[C---:B------:R-:W-:Y:S01]  /*9e80*/  ISETP.GT.AND P3, PT, R0.reuse, RZ, P1 ;  /* 0x000000ff0000720c */ /* 0x040fe20000f64270 */
[----:B------:R-:W-:Y:S01]  /*9e90*/  IMAD.X R5, R21, 0x1, R7, P5 ;  /* 0x0000000115057824 */ /* 0x000fe200028e0607 */
[C---:B------:R-:W-:Y:S01]  /*9ea0*/  ISETP.GT.AND P5, PT, R0.reuse, RZ, P2 ;  /* 0x000000ff0000720c */ /* 0x040fe200017a4270 */
        /* <DEDUP_REMOVED lines=11> */
[C---:B0-----:R-:W-:Y:S01]  /*9f60*/  IADD3 R6, P3, R11.reuse, R4, RZ ;  /* 0x000000040b067210 */ /* 0x041fe20007f7e0ff */
[-C--:B------:R-:W-:Y:S01]  /*9f70*/  FMUL R62, R62, R155.reuse ;  /* 0x0000009b3e3e7220 */ /* 0x080fe20000400000 */
[----:B------:R-:W-:Y:S01]  /*9f80*/  F2FP.F16.F32.PACK_AB R52, RZ, R52 ;  /* 0x00000034ff34723e */ /* 0x000fe200000000ff */
[----:B------:R-:W-:Y:S01]  /*9f90*/  @P4 STG.E.U16 desc[UR36][R4.64+0x2], R25 ;  /* 0x0000021904004986 */ /* 0x000fe2000c101524 */
[----:B------:R-:W-:Y:S01]  /*9fa0*/  IADD3 R10, P4, R11, R4, RZ ;  /* 0x000000040b0a7210 */ /* 0x000fe20007f9e0ff */
[----:B------:R-:W-:Y:S01]  /*9fb0*/  FMUL R63, R63, R155 ;  /* 0x0000009b3f3f7220 */ /* 0x000fe20000400000 */
[C---:B------:R-:W-:Y:S01]  /*9fc0*/  IADD3.X R7, R9.reuse, R5, RZ, P3, !PT ;  /* 0x0000000509077210 */ /* 0x040fe20001ffe4ff */
[-C--:B------:R-:W-:Y:S01]  /*9fd0*/  FMUL R64, R64, R155.reuse ;  /* 0x0000009b40407220 */ /* 0x080fe20000400000 */
[C---:B------:R-:W-:Y:S01]  /*9fe0*/  ISETP.GT.AND P3, PT, R0.reuse, 0x9, P2 ;  /* 0x000000090000780c */ /* 0x040fe20001764270 */
[----:B------:R-:W-:Y:S01]  /*9ff0*/  IMAD.X R11, R9, 0x1, R5, P4 ;  /* 0x00000001090b7824 */ /* 0x000fe200020e0605 */
[----:B------:R-:W-:Y:S01]  /*a000*/  ISETP.GT.AND P4, PT, R0, 0x8, P1 ;  /* 0x000000080000780c */ /* 0x000fe20000f84270 */
[----:B------:R-:W-:Y:S01]  /*a010*/  FMUL R65, R65, R155 ;  /* 0x0000009b41417220 */ /* 0x000fe20000400000 */
[----:B------:R-:W-:Y:S01]  /*a020*/  F2FP.F16.F32.PACK_AB R53, RZ, R53 ;  /* 0x00000035ff35723e */ /* 0x000fe200000000ff */
[-C--:B------:R-:W-:Y:S01]  /*a030*/  FMUL R66, R66, R155.reuse ;  /* 0x0000009b42427220 */ /* 0x080fe20000400000 */
        /* <DEDUP_REMOVED lines=8> */
[-C--:B------:R-:W-:Y:S01]  /*a0c0*/  FMUL R69, R69, R155.reuse ;  /* 0x0000009b45457220 */ /* 0x080fe20000400000 */
[----:B------:R-:W-:Y:S01]  /*a0d0*/  @P4 STG.E.U16 desc[UR36][R4.64+0x10], R28 ;  /* 0x0000101c04004986 */ /* 0x000fe2000c101524 */
[----:B------:R-:W-:Y:S01]  /*a0e0*/  ISETP.GT.AND P4, PT, R0, 0x10, P1 ;  /* 0x000000100000780c */ /* 0x000fe20000f84270 */
[-C--:B------:R-:W-:Y:S01]  /*a0f0*/  FMUL R70, R70, R155.reuse ;  /* 0x0000009b46467220 */ /* 0x080fe20000400000 */
[----:B------:R-:W-:Y:S01]  /*a100*/  F2FP.F16.F32.PACK_AB R56, RZ, R56 ;  /* 0x00000038ff38723e */ /* 0x000fe200000000ff */
[-C--:B------:R-:W-:Y:S01]  /*a110*/  FMUL R71, R71, R155.reuse ;  /* 0x0000009b47477220 */ /* 0x080fe20000400000 */
[----:B------:R-:W-:Y:S01]  /*a120*/  @P5 STG.E.U16 desc[UR36][R4.64+0x12], R29 ;  /* 0x0000121d04005986 */ /* 0x000fe2000c101524 */
[----:B------:R-:W-:Y:S01]  /*a130*/  ISETP.GT.AND P5, PT, R0, 0x11, P1 ;  /* 0x000000110000780c */ /* 0x000fe20000fa4270 */
[----:B------:R-:W-:Y:S01]  /*a140*/  FMUL R72, R72, R155 ;  /* 0x0000009b48487220 */ /* 0x000fe20000400000 */
[----:B------:R-:W-:Y:S01]  /*a150*/  F2FP.F16.F32.PACK_AB R57, RZ, R57 ;  /* 0x00000039ff39723e */ /* 0x000fe200000000ff */
[----:B------:R0:W-:Y:S01]  /*a160*/  @P0 STG.E.U16 desc[UR36][R6.64+0x10], R30 ;  /* 0x0000101e06000986 */ /* 0x0001e2000c101524 */
        /* <DEDUP_REMOVED lines=13> */
[--C-:B0-----:R-:W-:Y:S01]  /*a240*/  @P0 IMAD.MOV.U32 R6, RZ, RZ, R14.reuse ;  /* 0x000000ffff060224 */ /* 0x101fe200078e000e */
[----:B------:R-:W-:Y:S01]  /*a250*/  F2FP.F16.F32.PACK_AB R61, RZ, R61 ;  /* 0x0000003dff3d723e */ /* 0x000fe200000000ff */
[--C-:B------:R-:W-:Y:S01]  /*a260*/  @P0 IMAD.MOV.U32 R7, RZ, RZ, R15.reuse ;  /* 0x000000ffff070224 */ /* 0x100fe200078e000f */
[----:B------:R-:W-:Y:S01]  /*a270*/  F2FP.F16.F32.PACK_AB R62, RZ, R62 ;  /* 0x0000003eff3e723e */ /* 0x000fe200000000ff */
[----:B------:R-:W-:Y:S01]  /*a280*/  FMUL R76, R76, R155 ;  /* 0x0000009b4c4c7220 */ /* 0x000fe20000400000 */
[----:B------:R-:W-:Y:S01]  /*a290*/  F2FP.F16.F32.PACK_AB R63, RZ, R63 ;  /* 0x0000003fff3f723e */ /* 0x000fe200000000ff */
[-C--:B------:R-:W-:Y:S01]  /*a2a0*/  FMUL R77, R77, R155.reuse ;  /* 0x0000009b4d4d7220 */ /* 0x080fe20000400000 */
[----:B------:R0:W-:Y:S01]  /*a2b0*/  @P0 STG.E.U16 desc[UR36][R6.64+0x20], R34 ;  /* 0x0000202206000986 */ /* 0x0001e2000c101524 */
        /* <DEDUP_REMOVED lines=9> */
[----:B------:R-:W-:Y:S01]  /*a350*/  FMUL R82, R82, R155 ;  /* 0x0000009b52527220 */ /* 0x000fe20000400000 */
[----:B------:R-:W-:Y:S01]  /*a360*/  F2FP.F16.F32.PACK_AB R68, RZ, R68 ;  /* 0x00000044ff44723e */ /* 0x000fe200000000ff */
        /* <DEDUP_REMOVED lines=16> */
[----:B------:R-:W-:Y:S01]  /*a470*/  ISETP.GT.AND P5, PT, R0, 0x21, P1 ;  /* 0x000000210000780c */ /* 0x000fe20000fa4270 */
[----:B------:R-:W-:Y:S01]  /*a480*/  FMUL R87, R87, R155 ;  /* 0x0000009b57577220 */ /* 0x000fe20000400000 */
[----:B------:R-:W-:Y:S01]  /*a490*/  F2FP.F16.F32.PACK_AB R74, RZ, R74 ;  /* 0x0000004aff4a723e */ /* 0x000fe200000000ff */
[----:B0-----:R-:W-:Y:S01]  /*a4a0*/  @P0 IMAD.MOV.U32 R6, RZ, RZ, R14 ;  /* 0x000000ffff060224 */ /* 0x001fe200078e000e */
[----:B------:R-:W-:Y:S01]  /*a4b0*/  F2FP.F16.F32.PACK_AB R75, RZ, R75 ;  /* 0x0000004bff4b723e */ /* 0x000fe200000000ff */
[----:B------:R-:W-:Y:S01]  /*a4c0*/  @P0 IMAD.MOV.U32 R7, RZ, RZ, R15 ;  /* 0x000000ffff070224 */ /* 0x000fe200078e000f */
[----:B------:R-:W-:-:S02]  /*a4d0*/  F2FP.F16.F32.PACK_AB R76, RZ, R76 ;  /* 0x0000004cff4c723e */ /* 0x000fc400000000ff */
[----:B------:R-:W-:Y:S02]  /*a4e0*/  F2FP.F16.F32.PACK_AB R77, RZ, R77 ;  /* 0x0000004dff4d723e */ /* 0x000fe400000000ff */
[----:B------:R0:W-:Y:S01]  /*a4f0*/  @P0 STG.E.U16 desc[UR36][R6.64+0x30], R38 ;  /* 0x0000302606000986 */ /* 0x0001e2000c101524 */
[----:B------:R-:W-:Y:S02]  /*a500*/  ISETP.GT.AND P0, PT, R0, 0x20, P2 ;  /* 0x000000200000780c */ /* 0x000fe40001704270 */
[----:B------:R-:W-:Y:S02]  /*a510*/  F2FP.F16.F32.PACK_AB R78, RZ, R78 ;  /* 0x0000004eff4e723e */ /* 0x000fe400000000ff */
[----:B------:R-:W-:Y:S02]  /*a520*/  F2FP.F16.F32.PACK_AB R79, RZ, R79 ;  /* 0x0000004fff4f723e */ /* 0x000fe400000000ff */
[----:B------:R-:W-:Y:S02]  /*a530*/  F2FP.F16.F32.PACK_AB R80, RZ, R80 ;  /* 0x00000050ff50723e */ /* 0x000fe400000000ff */
[----:B------:R-:W-:-:S02]  /*a540*/  F2FP.F16.F32.PACK_AB R81, RZ, R81 ;  /* 0x00000051ff51723e */ /* 0x000fc400000000ff */
[----:B------:R-:W-:Y:S01]  /*a550*/  F2FP.F16.F32.PACK_AB R82, RZ, R82 ;  /* 0x00000052ff52723e */ /* 0x000fe200000000ff */
[----:B0-----:R-:W-:Y:S01]  /*a560*/  @P3 IMAD.MOV.U32 R6, RZ, RZ, R14 ;  /* 0x000000ffff063224 */ /* 0x001fe200078e000e */
[----:B------:R-:W-:Y:S02]  /*a570*/  @P3 MOV R7, R15 ;  /* 0x0000000f00073202 */ /* 0x000fe40000000f00 */
[----:B------:R-:W-:Y:S02]  /*a580*/  F2FP.F16.F32.PACK_AB R83, RZ, R83 ;  /* 0x00000053ff53723e */ /* 0x000fe400000000ff */
[----:B------:R-:W-:Y:S01]  /*a590*/  F2FP.F16.F32.PACK_AB R84, RZ, R84 ;  /* 0x00000054ff54723e */ /* 0x000fe200000000ff */
[----:B------:R0:W-:Y:S01]  /*a5a0*/  @P3 STG.E.U16 desc[UR36][R6.64+0x32], R39 ;  /* 0x0000322706003986 */ /* 0x0001e2000c101524 */
[C---:B------:R-:W-:Y:S02]  /*a5b0*/  ISETP.GT.AND P3, PT, R0.reuse, 0x21, P2 ;  /* 0x000000210000780c */ /* 0x040fe40001764270 */
[----:B------:R-:W-:Y:S01]  /*a5c0*/  F2FP.F16.F32.PACK_AB R85, RZ, R85 ;  /* 0x00000055ff55723e */ /* 0x000fe200000000ff */
[----:B------:R-:W-:Y:S01]  /*a5d0*/  @P4 STG.E.U16 desc[UR36][R4.64+0x40], R40 ;  /* 0x0000402804004986 */ /* 0x000fe2000c101524 */
[----:B------:R-:W-:-:S02]  /*a5e0*/  ISETP.GT.AND P4, PT, R0, 0x28, P1 ;  /* 0x000000280000780c */ /* 0x000fc40000f84270 */
[----:B------:R-:W-:Y:S01]  /*a5f0*/  F2FP.F16.F32.PACK_AB R86, RZ, R86 ;  /* 0x00000056ff56723e */ /* 0x000fe200000000ff */
[----:B------:R-:W-:Y:S01]  /*a600*/  @P5 STG.E.U16 desc[UR36][R4.64+0x42], R41 ;  /* 0x0000422904005986 */ /* 0x000fe2000c101524 */
[----:B------:R-:W-:Y:S02]  /*a610*/  ISETP.GT.AND P5, PT, R0, 0x29, P1 ;  /* 0x000000290000780c */ /* 0x000fe40000fa4270 */
[----:B------:R-:W-:Y:S01]  /*a620*/  F2FP.F16.F32.PACK_AB R87, RZ, R87 ;  /* 0x00000057ff57723e */ /* 0x000fe200000000ff */
[----:B0-----:R-:W-:Y:S02]  /*a630*/  @P0 IMAD.MOV.U32 R6, RZ, RZ, R14 ;  /* 0x000000ffff060224 */ /* 0x001fe400078e000e */
[----:B------:R-:W-:-:S05]  /*a640*/  @P0 IMAD.MOV.U32 R7, RZ, RZ, R15 ;  /* 0x000000ffff070224 */ /* 0x000fca00078e000f */
[----:B------:R0:W-:Y:S01]  /*a650*/  @P0 STG.E.U16 desc[UR36][R6.64+0x40], R42 ;  /* 0x0000402a06000986 */ /* 0x0001e2000c101524 */
[----:B------:R-:W-:Y:S01]  /*a660*/  ISETP.GT.AND P0, PT, R0, 0x28, P2 ;  /* 0x000000280000780c */ /* 0x000fe20001704270 */
[----:B0-----:R-:W-:Y:S02]  /*a670*/  @P3 IMAD.MOV.U32 R6, RZ, RZ, R14 ;  /* 0x000000ffff063224 */ /* 0x001fe400078e000e */
[----:B------:R-:W-:-:S05]  /*a680*/  @P3 IMAD.MOV.U32 R7, RZ, RZ, R15 ;  /* 0x000000ffff073224 */ /* 0x000fca00078e000f */
[----:B------:R0:W-:Y:S01]  /*a690*/  @P3 STG.E.U16 desc[UR36][R6.64+0x42], R43 ;  /* 0x0000422b06003986 */ /* 0x0001e2000c101524 */
[----:B------:R-:W-:-:S03]  /*a6a0*/  ISETP.GT.AND P3, PT, R0, 0x29, P2 ;  /* 0x000000290000780c */ /* 0x000fc60001764270 */
[----:B------:R-:W-:Y:S01]  /*a6b0*/  @P4 STG.E.U16 desc[UR36][R4.64+0x50], R44 ;  /* 0x0000502c04004986 */ /* 0x000fe2000c101524 */
[----:B------:R-:W-:-:S03]  /*a6c0*/  ISETP.GT.AND P4, PT, R0, 0x30, P1 ;  /* 0x000000300000780c */ /* 0x000fc60000f84270 */
[----:B------:R-:W-:Y:S01]  /*a6d0*/  @P5 STG.E.U16 desc[UR36][R4.64+0x52], R45 ;  /* 0x0000522d04005986 */ /* 0x000fe2000c101524 */
[----:B------:R-:W-:Y:S01]  /*a6e0*/  ISETP.GT.AND P5, PT, R0, 0x31, P1 ;  /* 0x000000310000780c */ /* 0x000fe20000fa4270 */
[----:B0-----:R-:W-:Y:S02]  /*a6f0*/  @P0 IMAD.MOV.U32 R6, RZ, RZ, R14 ;  /* 0x000000ffff060224 */ /* 0x001fe400078e000e */
[----:B------:R-:W-:-:S05]  /*a700*/  @P0 IMAD.MOV.U32 R7, RZ, RZ, R15 ;  /* 0x000000ffff070224 */ /* 0x000fca00078e000f */
[----:B------:R0:W-:Y:S01]  /*a710*/  @P0 STG.E.U16 desc[UR36][R6.64+0x50], R46 ;  /* 0x0000502e06000986 */ /* 0x0001e2000c101524 */
[----:B------:R-:W-:Y:S01]  /*a720*/  ISETP.GT.AND P0, PT, R0, 0x30, P2 ;  /* 0x000000300000780c */ /* 0x000fe20001704270 */
[----:B0-----:R-:W-:Y:S01]  /*a730*/  @P3 IMAD.MOV.U32 R6, RZ, RZ, R14 ;  /* 0x000000ffff063224 */ /* 0x001fe200078e000e */
[----:B------:R-:W-:-:S05]  /*a740*/  @P3 MOV R7, R15 ;  /* 0x0000000f00073202 */ /* 0x000fca0000000f00 */
        /* <DEDUP_REMOVED lines=97> */
[C---:B------:R-:W-:Y:S02]  /*ad60*/  ISETP.GT.AND P3, PT, R0.reuse, 0x78, P1 ;  /* 0x000000780000780c */ /* 0x040fe40000f64270 */
[C---:B------:R-:W-:Y:S01]  /*ad70*/  ISETP.GT.AND P1, PT, R0.reuse, 0x79, P1 ;  /* 0x000000790000780c */ /* 0x040fe20000f24270 */
[----:B------:R-:W-:Y:S01]  /*ad80*/  @P4 STG.E.U16 desc[UR36][R4.64+0xe0], R80 ;  /* 0x0000e05004004986 */ /* 0x000fe2000c101524 */
[----:B------:R-:W-:-:S03]  /*ad90*/  ISETP.GT.AND P4, PT, R0, 0x71, P2 ;  /* 0x000000710000780c */ /* 0x000fc60001784270 */
[----:B------:R-:W-:Y:S01]  /*ada0*/  @P5 STG.E.U16 desc[UR36][R4.64+0xe2], R81 ;  /* 0x0000e25104005986 */ /* 0x000fe2000c101524 */
[C---:B------:R-:W-:Y:S02]  /*adb0*/  ISETP.GT.AND P5, PT, R0.reuse, 0x78, P2 ;  /* 0x000000780000780c */ /* 0x040fe400017a4270 */
[----:B------:R-:W-:Y:S01]  /*adc0*/  ISETP.GT.AND P2, PT, R0, 0x79, P2 ;  /* 0x000000790000780c */ /* 0x000fe20001744270 */
[----:B0-----:R-:W-:Y:S02]  /*add0*/  @P0 IMAD.MOV.U32 R6, RZ, RZ, R14 ;  /* 0x000000ffff060224 */ /* 0x001fe400078e000e */
[----:B------:R-:W-:-:S05]  /*ade0*/  @P0 IMAD.MOV.U32 R7, RZ, RZ, R15 ;  /* 0x000000ffff070224 */ /* 0x000fca00078e000f */
[----:B------:R0:W-:Y:S02]  /*adf0*/  @P0 STG.E.U16 desc[UR36][R6.64+0xe0], R82 ;  /* 0x0000e05206000986 */ /* 0x0001e4000c101524 */
[----:B0-----:R-:W-:Y:S02]  /*ae00*/  @P4 IMAD.MOV.U32 R6, RZ, RZ, R14 ;  /* 0x000000ffff064224 */ /* 0x001fe400078e000e */
[----:B------:R-:W-:-:S05]  /*ae10*/  @P4 IMAD.MOV.U32 R7, RZ, RZ, R15 ;  /* 0x000000ffff074224 */ /* 0x000fca00078e000f */
[----:B------:R-:W-:Y:S04]  /*ae20*/  @P4 STG.E.U16 desc[UR36][R6.64+0xe2], R83 ;  /* 0x0000e25306004986 */ /* 0x000fe8000c101524 */
[----:B------:R-:W-:Y:S04]  /*ae30*/  @P3 STG.E.U16 desc[UR36][R4.64+0xf0], R84 ;  /* 0x0000f05404003986 */ /* 0x000fe8000c101524 */
[----:B------:R0:W-:Y:S02]  /*ae40*/  @P1 STG.E.U16 desc[UR36][R4.64+0xf2], R85 ;  /* 0x0000f25504001986 */ /* 0x0001e4000c101524 */
[----:B0-----:R-:W-:-:S02]  /*ae50*/  @P5 IMAD.MOV.U32 R4, RZ, RZ, R14 ;  /* 0x000000ffff045224 */ /* 0x001fc400078e000e */
[----:B------:R-:W-:-:S05]  /*ae60*/  @P5 IMAD.MOV.U32 R5, RZ, RZ, R15 ;  /* 0x000000ffff055224 */ /* 0x000fca00078e000f */
[----:B------:R0:W-:Y:S04]  /*ae70*/  @P5 STG.E.U16 desc[UR36][R4.64+0xf0], R86 ;  /* 0x0000f05604005986 */ /* 0x0001e8000c101524 */
[----:B------:R0:W-:Y:S02]  /*ae80*/  @P2 STG.E.U16 desc[UR36][R14.64+0xf2], R87 ;  /* 0x0000f2570e002986 */ /* 0x0001e4000c101524 */
.L_x_286:
[----:B------:R-:W-:Y:S05]  /*ae90*/  BSYNC B0 ;  /* 0x0000000000007941 */ /* 0x000fea0003800000 */
.L_x_34:
[----:B------:R-:W-:Y:S01]  /*aea0*/  ULDC UR4, c[0x0][0xc] ;  /* 0x0000030000047ab9 */ /* 0x000fe20000000800 */
[----:B------:R-:W-:Y:S01]  /*aeb0*/  ULDC UR5, c[0x0][0x10] ;  /* 0x0000040000057ab9 */ /* 0x000fe20000000800 */
[----:B0-----:R-:W0:Y:S01]  /*aec0*/  LDC R3, c[0x0][0x14] ;  /* 0x00000500ff037b82 */ /* 0x001e220000000800 */
[----:B------:R-:W-:Y:S01]  /*aed0*/  UIMAD.WIDE.U32 UR4, UR4, UR5, URZ ;  /* 0x00000005040472a5 */ /* 0x000fe2000f8e003f */
[----:B------:R-:W-:Y:S01]  /*aee0*/  PRMT R0, RZ, 0x7610, R0 ;  /* 0x00007610ff007816 */ /* 0x000fe20000000000 */
[----:B------:R-:W-:Y:S01]  /*aef0*/  IMAD.MOV.U32 R23, RZ, RZ, -0x1 ;  /* 0xffffffffff177424 */ /* 0x000fe200078e00ff */
[----:B-----5:R-:W-:-:S03]  /*af00*/  MOV R154, 0xffffffff ;  /* 0xffffffff009a7802 */ /* 0x020fc60000000f00 */
[----:B0-----:R-:W-:-:S04]  /*af10*/  IMAD.WIDE.U32 R16, R3, UR4, R16 ;  /* 0x0000000403107c25 */ /* 0x001fc8000f8e0010 */
[----:B------:R-:W-:Y:S01]  /*af20*/  IMAD R3, R3, UR5, RZ ;  /* 0x0000000503037c24 */ /* 0x000fe2000f8e02ff */
[----:B------:R-:W-:Y:S02]  /*af30*/  ULDC.64 UR4, c[0x0][0x650] ;  /* 0x0001940000047ab9 */ /* 0x000fe40000000a00 */
[----:B------:R-:W-:Y:S01]  /*af40*/  ISETP.GE.U32.AND P0, PT, R16, UR4, PT ;  /* 0x0000000410007c0c */ /* 0x000fe2000bf06070 */
[----:B------:R-:W-:-:S05]  /*af50*/  IMAD.IADD R17, R17, 0x1, R3 ;  /* 0x0000000111117824 */ /* 0x000fca00078e0203 */
[----:B------:R-:W-:-:S13]  /*af60*/  ISETP.GE.U32.AND.EX P0, PT, R17, UR5, PT, P0 ;  /* 0x0000000511007c0c */ /* 0x000fda000bf06100 */
[----:B------:R-:W-:Y:S05]  /*af70*/  @P0 BRA `(.L_x_287) ;  /* 0x0000000400640947 */ /* 0x000fea0003800000 */
[----:B------:R-:W0:Y:S01]  /*af80*/  S2R R12, SR_CTAID.X ;  /* 0x00000000000c7919 */ /* 0x000e220000002500 */
[----:B-12---:R-:W1:Y:S01]  /*af90*/  LDC.64 R10, c[0x0][0x628] ;  /* 0x00018a00ff0a7b82 */ /* 0x006e620000000a00 */
[----:B------:R-:W-:Y:S01]  /*afa0*/  ULDC UR4, c[0x0][0x150] ;  /* 0x0000540000047ab9 */ /* 0x000fe20000000800 */
[----:B------:R-:W-:Y:S01]  /*afb0*/  IMAD.MOV.U32 R8, RZ, RZ, R16 ;  /* 0x000000ffff087224 */ /* 0x000fe200078e0010 */
[----:B------:R-:W2:Y:S01]  /*afc0*/  S2R R24, SR_CTAID.Y ;  /* 0x0000000000187919 */ /* 0x000ea20000002600 */
[----:B------:R-:W-:-:S04]  /*afd0*/  IMAD.MOV.U32 R9, RZ, RZ, R17 ;  /* 0x000000ffff097224 */ /* 0x000fc800078e0011 */
[----:B------:R-:W2:Y:S08]  /*afe0*/  LDC R21, c[0x0][0x144] ;  /* 0x00005100ff157b82 */ /* 0x000eb00000000800 */
[----:B------:R-:W2:Y:S08]  /*aff0*/  LDC R0, c[0x0][0x630] ;  /* 0x00018c00ff007b82 */ /* 0x000eb00000000800 */
[----:B------:R-:W2:Y:S01]  /*b000*/  LDC.64 R14, c[0x0][0x620] ;  /* 0x00018800ff0e7b82 */ /* 0x000ea20000000a00 */
[----:B-1----:R-:W-:-:S04]  /*b010*/  ISETP.NE.U32.AND P0, PT, R10, RZ, PT ;  /* 0x000000ff0a00720c */ /* 0x002fc80003f05070 */
[----:B------:R-:W-:Y:S02]  /*b020*/  ISETP.NE.AND.EX P0, PT, R11, RZ, PT, P0 ;  /* 0x000000ff0b00720c */ /* 0x000fe40003f05300 */
[----:B0-----:R-:W-:-:S05]  /*b030*/  I2FP.F32.U32 R3, R12 ;  /* 0x0000000c00037245 */ /* 0x001fca0000201000 */
[----:B------:R-:W-:-:S04]  /*b040*/  FMUL R3, R3, UR4 ;  /* 0x0000000403037c20 */ /* 0x000fc80008400000 */
[----:B------:R0:W1:Y:S02]  /*b050*/  F2I.U32.TRUNC.NTZ R20, R3 ;  /* 0x0000000300147305 */ /* 0x000064000020f000 */
[----:B------:R-:W-:Y:S05]  /*b060*/  @!P0 BRA `(.L_x_288) ;  /* 0x0000000000288947 */ /* 0x000fea0003800000 */
[----:B0-----:R-:W0:Y:S02]  /*b070*/  LDC R3, c[0x0][0x634] ;  /* 0x00018d00ff037b82 */ /* 0x001e240000000800 */
        /* <DEDUP_REMOVED lines=9> */
.L_x_288:
[----:B------:R-:W5:Y:S01]  /*b110*/  LDC.64 R30, c[0x0][0x640] ;  /* 0x00019000ff1e7b82 */ /* 0x000f620000000a00 */
[-CC-:B--2---:R-:W-:Y:S01]  /*b120*/  SHF.R.U64 R23, R8, R0.reuse, R9.reuse ;  /* 0x0000000008177219 */ /* 0x184fe20000001209 */
[----:B------:R-:W-:Y:S01]  /*b130*/  ULDC UR4, c[0x0][0x154] ;  /* 0x0000550000047ab9 */ /* 0x000fe20000000800 */
[----:B------:R-:W-:Y:S01]  /*b140*/  SHF.R.U32.HI R0, RZ, R0, R9 ;  /* 0x00000000ff007219 */ /* 0x000fe20000011609 */
[----:B------:R-:W-:Y:S01]  /*b150*/  IMAD.MOV.U32 R7, RZ, RZ, 0x1 ;  /* 0x00000001ff077424 */ /* 0x000fe200078e00ff */
[----:B0-----:R-:W-:Y:S02]  /*b160*/  IADD3 R3, P0, RZ, -R23, RZ ;  /* 0x80000017ff037210 */ /* 0x001fe40007f1e0ff */
[----:B-1----:R-:W-:Y:S01]  /*b170*/  IADD3 R20, -R20, RZ, RZ ;  /* 0x000000ff14147210 */ /* 0x002fe20007ffe1ff */
[----:B------:R-:W0:Y:S02]  /*b180*/  LDC R6, c[0x0][0x618] ;  /* 0x00018600ff067b82 */ /* 0x000e240000000800 */
[----:B------:R-:W-:-:S02]  /*b190*/  IMAD.X R5, RZ, RZ, ~R0, P0 ;  /* 0x000000ffff057224 */ /* 0x000fc400000e0e00 */
[----:B------:R-:W-:Y:S02]  /*b1a0*/  IMAD R26, R21, R20, R12 ;  /* 0x00000014151a7224 */ /* 0x000fe400078e020c */
[-C--:B------:R-:W-:Y:S02]  /*b1b0*/  IMAD R0, R5, R14.reuse, RZ ;  /* 0x0000000e05007224 */ /* 0x080fe400078e02ff */
[----:B------:R-:W1:Y:S01]  /*b1c0*/  LDC R8, c[0x0][0x608] ;  /* 0x00018200ff087b82 */ /* 0x000e620000000800 */
[----:B------:R-:W-:-:S04]  /*b1d0*/  IMAD.WIDE.U32 R4, R3, R14, R16 ;  /* 0x0000000e03047225 */ /* 0x000fc800078e0010 */
[----:B------:R-:W-:Y:S01]  /*b1e0*/  IMAD R3, R3, R15, R0 ;  /* 0x0000000f03037224 */ /* 0x000fe200078e0200 */
[----:B------:R-:W-:Y:S02]  /*b1f0*/  I2FP.F32.U32 R0, R24 ;  /* 0x0000001800007245 */ /* 0x000fe40000201000 */
[----:B------:R-:W2:Y:S01]  /*b200*/  LDC R28, c[0x0][0x658] ;  /* 0x00019600ff1c7b82 */ /* 0x000ea20000000800 */
[----:B------:R-:W-:Y:S01]  /*b210*/  IMAD.IADD R3, R5, 0x1, R3 ;  /* 0x0000000105037824 */ /* 0x000fe200078e0203 */
[----:B-----5:R-:W-:Y:S01]  /*b220*/  ISETP.NE.U32.AND P0, PT, R30, RZ, PT ;  /* 0x000000ff1e00720c */ /* 0x020fe20003f05070 */
[----:B------:R-:W-:Y:S01]  /*b230*/  FMUL R0, R0, UR4 ;  /* 0x0000000400007c20 */ /* 0x000fe20008400000 */
[----:B------:R-:W-:Y:S02]  /*b240*/  IMAD.MOV.U32 R5, RZ, RZ, -0x1 ;  /* 0xffffffffff057424 */ /* 0x000fe400078e00ff */
[----:B------:R-:W-:Y:S01]  /*b250*/  ISETP.NE.AND.EX P0, PT, R31, RZ, PT, P0 ;  /* 0x000000ff1f00720c */ /* 0x000fe20003f05300 */
[----:B------:R1:W2:Y:S01]  /*b260*/  F2I.U32.TRUNC.NTZ R13, R0 ;  /* 0x00000000000d7305 */ /* 0x0002a2000020f000 */
[----:B------:R-:W3:Y:S01]  /*b270*/  LDC R15, c[0x0][0x148] ;  /* 0x00005200ff0f7b82 */ /* 0x000ee20000000800 */
[----:B0-----:R-:W-:-:S02]  /*b280*/  SHF.R.U64 R12, R4, R6, R3 ;  /* 0x00000006040c7219 */ /* 0x001fc40000001203 */
[----:B------:R-:W-:-:S05]  /*b290*/  SHF.R.U32.HI R3, RZ, R6, R3 ;  /* 0x00000006ff037219 */ /* 0x000fca0000011603 */
[----:B------:R-:W0:Y:S01]  /*b2a0*/  LDC R20, c[0x0][0x600] ;  /* 0x00018000ff147b82 */ /* 0x000e220000000800 */
[-CC-:B-1----:R-:W-:Y:S02]  /*b2b0*/  SHF.R.U64 R10, R12, R8.reuse, R3.reuse ;  /* 0x000000080c0a7219 */ /* 0x182fe40000001203 */
[----:B------:R-:W-:-:S05]  /*b2c0*/  SHF.R.U32.HI R3, RZ, R8, R3 ;  /* 0x00000008ff037219 */ /* 0x000fca0000011603 */
[----:B------:R-:W1:Y:S01]  /*b2d0*/  LDC R21, c[0x0][0x648] ;  /* 0x00019200ff157b82 */ /* 0x000e620000000800 */
[-C--:B--2---:R-:W-:Y:S02]  /*b2e0*/  SHF.L.U32 R4, R5, R28.reuse, RZ ;  /* 0x0000001c05047219 */ /* 0x084fe400000006ff */
[-CC-:B------:R-:W-:Y:S02]  /*b2f0*/  SHF.R.U64 R14, R10, R28.reuse, R3.reuse ;  /* 0x0000001c0a0e7219 */ /* 0x180fe40000001203 */
[----:B------:R-:W-:Y:S02]  /*b300*/  SHF.R.U32.HI R5, RZ, R28, R3 ;  /* 0x0000001cff057219 */ /* 0x000fe40000011603 */
[----:B------:R-:W-:Y:S01]  /*b310*/  LOP3.LUT R153, RZ, R4, RZ, 0x33, !PT ;  /* 0x00000004ff997212 */ /* 0x000fe200078e33ff */
[----:B------:R-:W2:Y:S01]  /*b320*/  LDC R25, c[0x0][0x638] ;  /* 0x00018e00ff197b82 */ /* 0x000ea20000000800 */
[----:B------:R-:W-:Y:S01]  /*b330*/  SHF.L.U32 R28, R7, R28, RZ ;  /* 0x0000001c071c7219 */ /* 0x000fe200000006ff */
[----:B------:R-:W-:-:S06]  /*b340*/  IMAD.MOV.U32 R4, RZ, RZ, R14 ;  /* 0x000000ffff047224 */ /* 0x000fcc00078e000e */
[----:B------:R-:W0:Y:S01]  /*b350*/  LDC R27, c[0x0][0x610] ;  /* 0x00018400ff1b7b82 */ /* 0x000e220000000800 */
[----:B------:R-:W-:Y:S05]  /*b360*/  @!P0 BRA `(.L_x_289) ;  /* 0x0000000000288947 */ /* 0x000fea0003800000 */
[----:B------:R-:W5:Y:S02]  /*b370*/  LDC R3, c[0x0][0x64c] ;  /* 0x00019300ff037b82 */ /* 0x000f640000000800 */
[----:B-----5:R-:W-:-:S05]  /*b380*/  IADD3 R3, P0, R14, R3, RZ ;  /* 0x000000030e037210 */ /* 0x020fca0007f1e0ff */
        /* <DEDUP_REMOVED lines=8> */
.L_x_289:
[----:B------:R-:W-:Y:S02]  /*b410*/  ISETP.NE.AND P0, PT, R2, 0x1, PT ;  /* 0x000000010200780c */ /* 0x000fe40003f05270 */
[----:B-1----:R-:W-:Y:S01]  /*b420*/  SHF.R.U64 R0, R4, R21, R5 ;  /* 0x0000001504007219 */ /* 0x002fe20000001205 */
[----:B0-----:R-:W-:Y:S01]  /*b430*/  VIADD R5, R20, 0xffffffff ;  /* 0xffffffff14057836 */ /* 0x001fe20000000000 */
[----:B------:R-:W-:Y:S02]  /*b440*/  LOP3.LUT R153, R10, R153, RZ, 0xc0, !PT ;  /* 0x000000990a997212 */ /* 0x000fe400078ec0ff */
[----:B------:R-:W-:Y:S01]  /*b450*/  IADD3 R13, -R13, RZ, RZ ;  /* 0x000000ff0d0d7210 */ /* 0x000fe20007ffe1ff */
[----:B------:R-:W-:Y:S01]  /*b460*/  IMAD.MOV R3, RZ, RZ, -R0 ;  /* 0x000000ffff037224 */ /* 0x000fe200078e0a00 */
[----:B------:R-:W-:Y:S01]  /*b470*/  LOP3.LUT R5, R12, R5, RZ, 0xc0, !PT ;  /* 0x000000050c057212 */ /* 0x000fe200078ec0ff */
[----:B------:R-:W-:Y:S02]  /*b480*/  IMAD R153, R28, R0, R153 ;  /* 0x000000001c997224 */ /* 0x000fe400078e0299 */
[----:B--2---:R-:W-:-:S02]  /*b490*/  IMAD R0, R3, R25, R14 ;  /* 0x0000001903007224 */ /* 0x004fc400078e020e */
[----:B---3--:R-:W-:Y:S02]  /*b4a0*/  @P0 IMAD R26, R15, R13, R24 ;  /* 0x0000000d0f1a0224 */ /* 0x008fe400078e0218 */
[----:B------:R-:W-:Y:S02]  /*b4b0*/  IMAD R4, R0, R20, R5 ;  /* 0x0000001400047224 */ /* 0x000fe400078e0205 */
[----:B------:R-:W-:Y:S02]  /*b4c0*/  IMAD R153, R153, R27, R26 ;  /* 0x0000001b99997224 */ /* 0x000fe400078e021a */
[----:B------:R-:W-:-:S03]  /*b4d0*/  IMAD.MOV.U32 R3, RZ, RZ, 0x1 ;  /* 0x00000001ff037424 */ /* 0x000fc600078e00ff */
[----:B------:R-:W-:Y:S02]  /*b4e0*/  SEL R154, R4, R153, !P0 ;  /* 0x00000099049a7207 */ /* 0x000fe40004000000 */
[----:B------:R-:W-:Y:S02]  /*b4f0*/  PRMT R0, R3, 0x7610, R0 ;  /* 0x0000761003007816 */ /* 0x000fe40000000000 */
[----:B------:R-:W-:-:S07]  /*b500*/  SEL R153, R153, R4, !P0 ;  /* 0x0000000499997207 */ /* 0x000fce0004000000 */
.L_x_287:
[----:B------:R-:W-:-:S13]  /*b510*/  LOP3.LUT P0, RZ, R0, 0xff, RZ, 0xc0, !PT ;  /* 0x000000ff00ff7812 */ /* 0x000fda000780c0ff */
[----:B------:R-:W-:Y:S05]  /*b520*/  @P0 BRA `(.L_x_290) ;  /* 0xffffff5c002c0947 */ /* 0x000fea000383ffff */
[----:B------:R-:W-:Y:S05]  /*b530*/  EXIT ;  /* 0x000000000000794d */ /* 0x000fea0003800000 */
.L_x_7:
[----:B0-----:R-:W-:Y:S01]  /*b540*/  ULDC.64 UR4, c[0x0][0x650] ;  /* 0x0001940000047ab9 */ /* 0x001fe20000000a00 */
        /* <DEDUP_REMOVED lines=8> */
[----:B------:R-:W-:Y:S01]  /*b5d0*/  IMAD.MOV.U32 R12, RZ, RZ, R16 ;  /* 0x000000ffff0c7224 */ /* 0x000fe200078e0010 */
[----:B------:R-:W-:-:S06]  /*b5e0*/  MOV R13, R17 ;  /* 0x00000011000d7202 */ /* 0x000fcc0000000f00 */
        /* <DEDUP_REMOVED lines=15> */
.L_x_292:
[----:B------:R-:W0:Y:S01]  /*b6e0*/  LDC.64 R28, c[0x0][0x640] ;  /* 0x00019000ff1c7b82 */ /* 0x000e220000000a00 */
[-CC-:B------:R-:W-:Y:S01]  /*b6f0*/  SHF.R.U64 R22, R12, R6.reuse, R13.reuse ;  /* 0x000000060c167219 */ /* 0x180fe2000000120d */
[----:B------:R-:W-:Y:S01]  /*b700*/  IMAD.MOV.U32 R30, RZ, RZ, 0x1 ;  /* 0x00000001ff1e7424 */ /* 0x000fe200078e00ff */
[----:B------:R-:W-:Y:S02]  /*b710*/  SHF.R.U32.HI R6, RZ, R6, R13 ;  /* 0x00000006ff067219 */ /* 0x000fe4000001160d */
[----:B------:R-:W-:-:S03]  /*b720*/  IADD3 R11, P0, RZ, -R22, RZ ;  /* 0x80000016ff0b7210 */ /* 0x000fc60007f1e0ff */
[----:B------:R-:W1:Y:S02]  /*b730*/  LDC R10, c[0x0][0x618] ;  /* 0x00018600ff0a7b82 */ /* 0x000e640000000800 */
[----:B------:R-:W-:-:S04]  /*b740*/  IMAD.X R9, RZ, RZ, ~R6, P0 ;  /* 0x000000ffff097224 */ /* 0x000fc800000e0e06 */
[-C--:B------:R-:W-:Y:S02]  /*b750*/  IMAD R6, R9, R24.reuse, RZ ;  /* 0x0000001809067224 */ /* 0x080fe400078e02ff */
[----:B------:R-:W2:Y:S01]  /*b760*/  LDC R12, c[0x0][0x608] ;  /* 0x00018200ff0c7b82 */ /* 0x000ea20000000800 */
[----:B------:R-:W-:-:S04]  /*b770*/  IMAD.WIDE.U32 R8, R11, R24, R16 ;  /* 0x000000180b087225 */ /* 0x000fc800078e0010 */
[----:B------:R-:W-:-:S03]  /*b780*/  IMAD R11, R11, R25, R6 ;  /* 0x000000190b0b7224 */ /* 0x000fc600078e0206 */
[----:B------:R-:W3:Y:S01]  /*b790*/  LDC R27, c[0x0][0x658] ;  /* 0x00019600ff1b7b82 */ /* 0x000ee20000000800 */
[----:B0-----:R-:W-:Y:S01]  /*b7a0*/  ISETP.NE.U32.AND P0, PT, R28, RZ, PT ;  /* 0x000000ff1c00720c */ /* 0x001fe20003f05070 */
[----:B------:R-:W-:-:S03]  /*b7b0*/  IMAD.IADD R9, R9, 0x1, R11 ;  /* 0x0000000109097824 */ /* 0x000fc600078e020b */
[----:B------:R-:W-:-:S03]  /*b7c0*/  ISETP.NE.AND.EX P0, PT, R29, RZ, PT, P0 ;  /* 0x000000ff1d00720c */ /* 0x000fc60003f05300 */
[----:B------:R-:W0:Y:S01]  /*b7d0*/  LDC R20, c[0x0][0x600] ;  /* 0x00018000ff147b82 */ /* 0x000e220000000800 */
[-CC-:B-1----:R-:W-:Y:S01]  /*b7e0*/  SHF.R.U64 R14, R8, R10.reuse, R9.reuse ;  /* 0x0000000a080e7219 */ /* 0x182fe20000001209 */
[----:B------:R-:W-:Y:S01]  /*b7f0*/  IMAD.MOV.U32 R8, RZ, RZ, -0x1 ;  /* 0xffffffffff087424 */ /* 0x000fe200078e00ff */
[----:B------:R-:W-:-:S05]  /*b800*/  SHF.R.U32.HI R9, RZ, R10, R9 ;  /* 0x0000000aff097219 */ /* 0x000fca0000011609 */
[----:B------:R-:W1:Y:S01]  /*b810*/  LDC R24, c[0x0][0x648] ;  /* 0x00019200ff187b82 */ /* 0x000e620000000800 */
[-CC-:B--2---:R-:W-:Y:S02]  /*b820*/  SHF.R.U64 R23, R14, R12.reuse, R9.reuse ;  /* 0x0000000c0e177219 */ /* 0x184fe40000001209 */
[----:B------:R-:W-:-:S05]  /*b830*/  SHF.R.U32.HI R6, RZ, R12, R9 ;  /* 0x0000000cff067219 */ /* 0x000fca0000011609 */
[----:B------:R-:W2:Y:S01]  /*b840*/  LDC R26, c[0x0][0x638] ;  /* 0x00018e00ff1a7b82 */ /* 0x000ea20000000800 */
[-C--:B---3--:R-:W-:Y:S02]  /*b850*/  SHF.L.U32 R8, R8, R27.reuse, RZ ;  /* 0x0000001b08087219 */ /* 0x088fe400000006ff */
[-CC-:B------:R-:W-:Y:S02]  /*b860*/  SHF.R.U64 R25, R23, R27.reuse, R6.reuse ;  /* 0x0000001b17197219 */ /* 0x180fe40000001206 */
[----:B------:R-:W-:Y:S02]  /*b870*/  LOP3.LUT R32, RZ, R8, RZ, 0x33, !PT ;  /* 0x00000008ff207212 */ /* 0x000fe400078e33ff */
[----:B------:R-:W-:Y:S01]  /*b880*/  SHF.R.U32.HI R9, RZ, R27, R6 ;  /* 0x0000001bff097219 */ /* 0x000fe20000011606 */
[----:B------:R-:W3:Y:S01]  /*b890*/  LDC R31, c[0x0][0x610] ;  /* 0x00018400ff1f7b82 */ /* 0x000ee20000000800 */
[----:B------:R-:W-:Y:S01]  /*b8a0*/  MOV R8, R25 ;  /* 0x0000001900087202 */ /* 0x000fe20000000f00 */
[----:B------:R-:W-:Y:S06]  /*b8b0*/  @!P0 BRA `(.L_x_293) ;  /* 0x0000000000288947 */ /* 0x000fec0003800000 */
        /* <DEDUP_REMOVED lines=10> */
.L_x_293:
[----:B------:R-:W-:Y:S01]  /*b960*/  ISETP.NE.AND P0, PT, R2, 0x1, PT ;  /* 0x000000010200780c */ /* 0x000fe20003f05270 */
[----:B------:R-:W-:Y:S01]  /*b970*/  IMAD.MOV.U32 R13, RZ, RZ, R22 ;  /* 0x000000ffff0d7224 */ /* 0x000fe200078e0016 */
[----:B-1----:R-:W-:Y:S01]  /*b980*/  SHF.R.U64 R6, R8, R24, R9 ;  /* 0x0000001808067219 */ /* 0x002fe20000001209 */
[----:B0-----:R-:W-:Y:S01]  /*b990*/  VIADD R9, R20, 0xffffffff ;  /* 0xffffffff14097836 */ /* 0x001fe20000000000 */
[----:B------:R-:W-:Y:S02]  /*b9a0*/  SHF.L.U32 R30, R30, R27, RZ ;  /* 0x0000001b1e1e7219 */ /* 0x000fe400000006ff */
[----:B------:R-:W-:Y:S01]  /*b9b0*/  LOP3.LUT R5, R23, R32, RZ, 0xc0, !PT ;  /* 0x0000002017057212 */ /* 0x000fe200078ec0ff */
[----:B------:R-:W-:-:S04]  /*b9c0*/  IMAD.MOV R8, RZ, RZ, -R6 ;  /* 0x000000ffff087224 */ /* 0x000fc800078e0a06 */
[----:B------:R-:W-:Y:S01]  /*b9d0*/  IMAD R6, R30, R6, R5 ;  /* 0x000000061e067224 */ /* 0x000fe200078e0205 */
[----:B------:R-:W-:Y:S01]  /*b9e0*/  LOP3.LUT R5, R14, R9, RZ, 0xc0, !PT ;  /* 0x000000090e057212 */ /* 0x000fe200078ec0ff */
[----:B------:R-:W-:Y:S02]  /*b9f0*/  @P0 IMAD R3, R7, R21, R4 ;  /* 0x0000001507030224 */ /* 0x000fe400078e0204 */
[----:B--2---:R-:W-:Y:S02]  /*ba00*/  IMAD R4, R8, R26, R25 ;  /* 0x0000001a08047224 */ /* 0x004fe400078e0219 */
[----:B---3--:R-:W-:Y:S02]  /*ba10*/  IMAD R3, R6, R31, R3 ;  /* 0x0000001f06037224 */ /* 0x008fe400078e0203 */
[----:B------:R-:W-:Y:S02]  /*ba20*/  IMAD R4, R4, R20, R5 ;  /* 0x0000001404047224 */ /* 0x000fe400078e0205 */
[----:B------:R-:W-:-:S03]  /*ba30*/  IMAD.MOV.U32 R6, RZ, RZ, 0x1 ;  /* 0x00000001ff067424 */ /* 0x000fc600078e00ff */
[----:B------:R-:W-:Y:S02]  /*ba40*/  SEL R20, R4, R3, !P0 ;  /* 0x0000000304147207 */ /* 0x000fe40004000000 */
[----:B------:R-:W-:-:S07]  /*ba50*/  SEL R11, R3, R4, !P0 ;  /* 0x00000004030b7207 */ /* 0x000fce0004000000 */
.L_x_291:
[----:B------:R-:W-:-:S08]  /*ba60*/  NOP ;  /* 0x0000000000007918 */ /* 0x000fd00000000000 */
[----:B------:R-:W0:-:S00]  /*ba70*/  USETMAXREG.DEALLOC.CTAPOOL 0x28 ;  /* 0x00000028000079c8 */ /* 0x000e0000080e0500 */
[----:B0-----:R-:W-:-:S13]  /*ba80*/  ISETP.NE.AND P0, PT, R0, RZ, PT ;  /* 0x000000ff0000720c */ /* 0x001fda0003f05270 */
[----:B------:R-:W-:Y:S05]  /*ba90*/  @P0 EXIT ;  /* 0x000000000000094d */ /* 0x000fea0003800000 */
[----:B------:R-:W-:Y:S01]  /*baa0*/  LOP3.LUT P0, RZ, R6, 0xff, RZ, 0xc0, !PT ;  /* 0x000000ff06ff7812 */ /* 0x000fe2000780c0ff */
[----:B------:R-:W-:Y:S01]  /*bab0*/  IMAD.MOV.U32 R12, RZ, RZ, RZ ;  /* 0x000000ffff0c7224 */ /* 0x000fe200078e00ff */
[----:B------:R-:W-:-:S11]  /*bac0*/  MOV R0, 0x1 ;  /* 0x0000000100007802 */ /* 0x000fd60000000f00 */
[----:B------:R-:W-:Y:S05]  /*bad0*/  @!P0 BRA `(.L_x_294) ;  /* 0x0000000c00ac8947 */ /* 0x000fea0003800000 */
[----:B------:R-:W0:Y:S01]  /*bae0*/  LDC R0, c[0x0][0x28c] ;  /* 0x0000a300ff007b82 */ /* 0x000e220000000800 */
[----:B------:R-:W-:Y:S01]  /*baf0*/  ULDC UR5, c[0x0][0x658] ;  /* 0x0001960000057ab9 */ /* 0x000fe20000000800 */
[----:B------:R-:W-:Y:S01]  /*bb00*/  UMOV UR11, 0xffffffff ;  /* 0xffffffff000b7882 */ /* 0x000fe20000000000 */
[----:B------:R-:W-:Y:S01]  /*bb10*/  UMOV UR14, 0x1 ;  /* 0x00000001000e7882 */ /* 0x000fe20000000000 */
[----:B------:R-:W-:Y:S01]  /*bb20*/  USHF.L.U32 UR11, UR11, UR5, URZ ;  /* 0x000000050b0b7299 */ /* 0x000fe2000800063f */
[----:B------:R-:W-:Y:S01]  /*bb30*/  BSSY B0, `(.L_x_294) ;  /* 0x00000e5000007945 */ /* 0x000fe20003800000 */
[----:B------:R-:W-:Y:S01]  /*bb40*/  ULDC UR9, c[0x0][0xc] ;  /* 0x0000030000097ab9 */ /* 0x000fe20000000800 */
[----:B------:R-:W-:Y:S01]  /*bb50*/  ULDC UR12, c[0x0][0x10] ;  /* 0x00000400000c7ab9 */ /* 0x000fe20000000800 */
[----:B------:R-:W1:Y:S01]  /*bb60*/  S2UR UR8, SR_CgaCtaId ;  /* 0x00000000000879c3 */ /* 0x000e620000008800 */
[----:B------:R-:W-:Y:S01]  /*bb70*/  ULOP3.LUT UR13, URZ, UR11, URZ, 0x33, !UPT ;  /* 0x0000000b3f0d7292 */ /* 0x000fe2000f8e333f */
[----:B------:R-:W-:Y:S01]  /*bb80*/  IMAD.MOV.U32 R10, RZ, RZ, 0x1 ;  /* 0x00000001ff0a7424 */ /* 0x000fe200078e00ff */
[----:B------:R-:W-:Y:S01]  /*bb90*/  LOP3.LUT R9, R19, 0x2, RZ, 0xfc, !PT ;  /* 0x0000000213097812 */ /* 0x000fe200078efcff */
[----:B------:R-:W-:Y:S01]  /*bba0*/  IMAD.MOV.U32 R12, RZ, RZ, RZ ;  /* 0x000000ffff0c7224 */ /* 0x000fe200078e00ff */
[----:B------:R-:W-:Y:S01]  /*bbb0*/  ULDC UR4, c[0x0][0x600] ;  /* 0x0001800000047ab9 */ /* 0x000fe20000000800 */
[----:B------:R-:W-:Y:S01]  /*bbc0*/  UMOV UR30, 0x5 ;  /* 0x00000005001e7882 */ /* 0x000fe20000000000 */
[----:B------:R-:W-:-:S02]  /*bbd0*/  UIADD3 UR4, UR4, -0x1, URZ ;  /* 0xffffffff04047890 */ /* 0x000fc4000fffe03f */
[----:B------:R-:W-:Y:S01]  /*bbe0*/  USHF.L.U32 UR5, UR14, UR5, URZ ;  /* 0x000000050e057299 */ /* 0x000fe2000800063f */
[----:B------:R-:W-:Y:S01]  /*bbf0*/  ULDC.64 UR40, c[0x0][0x198] ;  /* 0x0000660000287ab9 */ /* 0x000fe20000000a00 */
[----:B0-----:R-:W-:-:S05]  /*bc00*/  VIADD R0, R0, 0x7f ;  /* 0x0000007f00007836 */ /* 0x001fca0000000000 */
[----:B------:R-:W-:Y:S01]  /*bc10*/  SHF.R.S32.HI R3, RZ, 0x1f, R0 ;  /* 0x0000001fff037819 */ /* 0x000fe20000011400 */
[----:B-1----:R-:W-:-:S03]  /*bc20*/  ULOP3.LUT UR10, UR8, 0x1, URZ, 0xc0, !UPT ;  /* 0x00000001080a7892 */ /* 0x002fc6000f8ec03f */
[----:B------:R-:W-:Y:S01]  /*bc30*/  LEA.HI R3, R3, R0, RZ, 0x7 ;  /* 0x0000000003037211 */ /* 0x000fe200078f38ff */
[----:B------:R-:W-:Y:S01]  /*bc40*/  USHF.R.U32.HI UR37, URZ, 0x1, UR8 ;  /* 0x000000013f257899 */ /* 0x000fe20008011608 */
[----:B------:R-:W-:Y:S01]  /*bc50*/  IMAD.MOV.U32 R0, RZ, RZ, 0x1 ;  /* 0x00000001ff007424 */ /* 0x000fe200078e00ff */
[----:B------:R-:W-:Y:S01]  /*bc60*/  USHF.L.U32 UR6, UR8, 0x6, URZ ;  /* 0x0000000608067899 */ /* 0x000fe2000800063f */
[----:B------:R-:W-:Y:S01]  /*bc70*/  SHF.R.S32.HI R3, RZ, 0x7, R3 ;  /* 0x00000007ff037819 */ /* 0x000fe20000011403 */
[----:B------:R-:W-:Y:S02]  /*bc80*/  USHF.L.U32 UR7, UR8, 0xc, URZ ;  /* 0x0000000c08077899 */ /* 0x000fe4000800063f */
[----:B------:R-:W-:Y:S02]  /*bc90*/  ULOP3.LUT UR8, UR8, 0xfffffffe, URZ, 0xc0, !UPT ;  /* 0xfffffffe08087892 */ /* 0x000fe4000f8ec03f */
[----:B------:R-:W-:Y:S01]  /*bca0*/  UISETP.GT.U32.AND UP0, UPT, UR10, 0xffff, UPT ;  /* 0x0000ffff0a00788c */ /* 0x000fe2000bf04070 */
[----:B------:R-:W-:Y:S01]  /*bcb0*/  VIADD R8, R3, 0x1 ;  /* 0x0000000103087836 */ /* 0x000fe20000000000 */
[----:B------:R-:W-:-:S02]  /*bcc0*/  USHF.L.U32 UR21, UR14, UR8, URZ ;  /* 0x000000080e157299 */ /* 0x000fc4000800063f */
[----:B------:R-:W-:Y:S02]  /*bcd0*/  ULOP3.LUT UR11, UR8, 0x1, URZ, 0xfc, !UPT ;  /* 0x00000001080b7892 */ /* 0x000fe4000f8efc3f */
[----:B------:R-:W-:Y:S02]  /*bce0*/  UIMAD.WIDE.U32 UR8, UR9, UR12, URZ ;  /* 0x0000000c090872a5 */ /* 0x000fe4000f8e003f */
[----:B------:R-:W-:Y:S01]  /*bcf0*/  USEL UR10, UR10, 0xffff, !UP0 ;  /* 0x0000ffff0a0a7887 */ /* 0x000fe2000c000000 */
[----:B------:R-:W-:Y:S01]  /*bd00*/  ULDC UR12, c[0x0][0x14] ;  /* 0x00000500000c7ab9 */ /* 0x000fe20000000800 */
[----:B------:R-:W-:Y:S02]  /*bd10*/  USHF.L.U32 UR11, UR14, UR11, URZ ;  /* 0x0000000b0e0b7299 */ /* 0x000fe4000800063f */
[----:B------:R-:W-:Y:S02]  /*bd20*/  UIMAD.WIDE.U32 UR38, UR8, UR12, URZ ;  /* 0x0000000c082672a5 */ /* 0x000fe4000f8e003f */
[----:B------:R-:W-:-:S02]  /*bd30*/  UIMAD UR29, UR9, UR12, URZ ;  /* 0x0000000c091d72a4 */ /* 0x000fc4000f8e023f */
[----:B------:R-:W-:Y:S02]  /*bd40*/  ULOP3.LUT UR10, UR10, 0xffff, URZ, 0xc0, !UPT ;  /* 0x0000ffff0a0a7892 */ /* 0x000fe4000f8ec03f */
[----:B------:R-:W-:Y:S02]  /*bd50*/  ULOP3.LUT UR6, UR6, 0x40, URZ, 0xc0, !UPT ;  /* 0x0000004006067892 */ /* 0x000fe4000f8ec03f */
[----:B------:R-:W-:Y:S02]  /*bd60*/  ULOP3.LUT UR7, UR7, 0x1000, URZ, 0xc0, !UPT ;  /* 0x0000100007077892 */ /* 0x000fe4000f8ec03f */
[----:B------:R-:W-:Y:S02]  /*bd70*/  ULOP3.LUT UR21, UR21, UR11, URZ, 0xfc, !UPT ;  /* 0x0000000b15157292 */ /* 0x000fe4000f8efc3f */
[----:B------:R-:W-:Y:S02]  /*bd80*/  UIADD3 UR29, UR39, UR29, URZ ;  /* 0x0000001d271d7290 */ /* 0x000fe4000fffe03f */
[----:B------:R-:W-:-:S12]  /*bd90*/  USHF.L.U32 UR30, UR30, UR10, URZ ;  /* 0x0000000a1e1e7299 */ /* 0x000fd8000800063f */
.L_x_305:
[----:B------:R-:W-:-:S03]  /*bda0*/  UMOV UR8, 0xffffffff ;  /* 0xffffffff00087882 */ /* 0x000fc60000000000 */
[----:B------:R-:W-:Y:S05]  /*bdb0*/  BRA.DIV UR8, `(.L_x_295) ;  /* 0x0000000e08b87947 */ /* 0x000fea000b800000 */
[----:B------:R-:W-:-:S13]  /*bdc0*/  ELECT P6, URZ, PT ;  /* 0x00000000003f782f */ /* 0x000fda00038c0000 */
.L_x_315:
[----:B------:R-:W0:Y:S01]  /*bdd0*/  LDC R4, c[0x0][0x28c] ;  /* 0x0000a300ff047b82 */ /* 0x000e220000000800 */
[----:B------:R-:W-:Y:S01]  /*bde0*/  BSSY B1, `(.L_x_296) ;  /* 0x0000048000017945 */ /* 0x000fe20003800000 */
[----:B0-----:R-:W-:-:S13]  /*bdf0*/  ISETP.LT.OR P6, PT, R4, 0x1, !P6 ;  /* 0x000000010400780c */ /* 0x001fda00077c1670 */
[----:B------:R-:W-:Y:S05]  /*be00*/  @P6 BRA `(.L_x_297) ;  /* 0x0000000400146947 */ /* 0x000fea0003800000 */
[----:B------:R-:W-:Y:S01]  /*be10*/  LEA R11, R11, UR37, 0x1 ;  /* 0x000000250b0b7c11 */ /* 0x000fe2000f8e08ff */
[----:B------:R-:W-:Y:S01]  /*be20*/  IMAD.MOV.U32 R21, RZ, RZ, RZ ;  /* 0x000000ffff157224 */ /* 0x000fe200078e00ff */
[----:B------:R-:W-:Y:S01]  /*be30*/  LEA R20, R20, UR6, 0x7 ;  /* 0x0000000614147c11 */ /* 0x000fe2000f8e38ff */
[----:B------:R-:W-:Y:S01]  /*be40*/  IMAD.MOV.U32 R5, RZ, RZ, R0 ;  /* 0x000000ffff057224 */ /* 0x000fe200078e0000 */
[----:B------:R-:W-:Y:S01]  /*be50*/  MOV R4, R8 ;  /* 0x0000000800047202 */ /* 0x000fe20000000f00 */
[----:B------:R-:W-:Y:S02]  /*be60*/  IMAD.MOV.U32 R6, RZ, RZ, R12 ;  /* 0x000000ffff067224 */ /* 0x000fe400078e000c */
[----:B------:R-:W-:-:S07]  /*be70*/  IMAD.SHL.U32 R15, R11, 0x80, RZ ;  /* 0x000000800b0f7824 */ /* 0x000fce00078e00ff */
.L_x_300:
[----:B------:R-:W0:Y:S01]  /*be80*/  S2R R14, SR_CgaCtaId ;  /* 0x00000000000e7919 */ /* 0x000e220000008800 */
[----:B------:R-:W-:Y:S02]  /*be90*/  MOV R7, 0x400 ;  /* 0x0000040000077802 */ /* 0x000fe40000000f00 */
[----:B------:R-:W-:-:S13]  /*bea0*/  LOP3.LUT P1, RZ, R18, 0x7f, RZ, 0xc0, !PT ;  /* 0x0000007f12ff7812 */ /* 0x000fda000782c0ff */
[----:B------:R-:W1:Y:S01]  /*beb0*/  @!P1 LDC R11, c[0x0][0x500] ;  /* 0x00014000ff0b9b82 */ /* 0x000e620000000800 */
[----:B0-----:R-:W-:Y:S02]  /*bec0*/  LEA R22, R14, R7, 0x18 ;  /* 0x000000070e167211 */ /* 0x001fe400078ec0ff */
[----:B------:R-:W-:-:S03]  /*bed0*/  SHF.L.U32 R7, R5, 0x1f, RZ ;  /* 0x0000001f05077819 */ /* 0x000fc600000006ff */
[----:B------:R-:W-:-:S04]  /*bee0*/  IMAD R14, R6, 0x8, R22 ;  /* 0x00000008060e7824 */ /* 0x000fc800078e0216 */
[----:B------:R-:W0:Y:S02]  /*bef0*/  SYNCS.PHASECHK.TRANS64.TRYWAIT P0, [R14+URZ+0x18], R7 ;  /* 0x000018070e0075a7 */ /* 0x000e24000800017f */
[----:B01----:R-:W-:Y:S05]  /*bf00*/  @!P0 BRA `(.L_x_298) ;  /* 0x0000000c00848947 */ /* 0x003fea0003800000 */
.L_x_316:
[----:B0-----:R-:W-:Y:S01]  /*bf10*/  PRMT R7, R9, 0x9910, RZ ;  /* 0x0000991009077816 */ /* 0x001fe200000000ff */
[----:B------:R0:W-:Y:S03]  /*bf20*/  @!P1 SYNCS.ARRIVE.TRANS64 RZ, [R14+URZ], R11 ;  /* 0x0000000b0eff99a7 */ /* 0x0001e6000800003f */
[----:B------:R-:W-:-:S13]  /*bf30*/  ISETP.NE.AND P0, PT, R7, 0x2, PT ;  /* 0x000000020700780c */ /* 0x000fda0003f05270 */
[----:B0-----:R-:W-:Y:S05]  /*bf40*/  @P0 BRA `(.L_x_299) ;  /* 0x0000000000040947 */ /* 0x001fea0003800000 */
[----:B------:R-:W-:Y:S01]  /*bf50*/  BPT.TRAP 0x1 ;  /* 0x000000040000795c */ /* 0x000fe20000300000 */
.L_x_299:
[----:B------:R-:W-:Y:S01]  /*bf60*/  LEA R7, R6, UR37, 0x2 ;  /* 0x0000002506077c11 */ /* 0x000fe2000f8e10ff */
[----:B------:R-:W-:Y:S01]  /*bf70*/  VIADD R4, R4, 0xffffffff ;  /* 0xffffffff04047836 */ /* 0x000fe20000000000 */
[----:B------:R-:W-:Y:S01]  /*bf80*/  LEA R11, R6, UR7, 0xe ;  /* 0x00000007060b7c11 */ /* 0x000fe2000f8e70ff */
[----:B------:R-:W-:Y:S01]  /*bf90*/  UIADD3 UR14, UP0, UR40, 0xf0, URZ ;  /* 0x000000f0280e7890 */ /* 0x000fe2000ff1e03f */
[----:B------:R-:W-:Y:S01]  /*bfa0*/  R2UR UR34, R21 ;  /* 0x00000000152272ca */ /* 0x000fe200000e0000 */
[----:B------:R-:W-:Y:S01]  /*bfb0*/  IMAD.SHL.U32 R7, R7, 0x2000, RZ ;  /* 0x0000200007077824 */ /* 0x000fe200078e00ff */
[----:B------:R-:W-:Y:S01]  /*bfc0*/  R2UR UR33, R14 ;  /* 0x000000000e2172ca */ /* 0x000fe200000e0000 */
[--C-:B------:R-:W-:Y:S01]  /*bfd0*/  IMAD R11, R11, 0x2, R22.reuse ;  /* 0x000000020b0b7824 */ /* 0x100fe200078e0216 */
[----:B------:R-:W-:Y:S01]  /*bfe0*/  R2UR UR36, R13 ;  /* 0x000000000d2472ca */ /* 0x000fe200000e0000 */
[----:B------:R-:W-:Y:S01]  /*bff0*/  IMAD R7, R7, 0x2, R22 ;  /* 0x0000000207077824 */ /* 0x000fe200078e0216 */
[----:B------:R-:W-:Y:S01]  /*c000*/  R2UR UR35, R15 ;  /* 0x000000000f2372ca */ /* 0x000fe200000e0000 */
[----:B------:R-:W-:Y:S01]  /*c010*/  UIADD3 UR42, UP1, UR40, 0x1f0, URZ ;  /* 0x000001f0282a7890 */ /* 0x000fe2000ff3e03f */
[----:B------:R-:W-:Y:S01]  /*c020*/  R2UR UR8, R11 ;  /* 0x000000000b0872ca */ /* 0x000fe200000e0000 */
[----:B------:R-:W-:Y:S01]  /*c030*/  UIADD3.X UR15, URZ, UR41, URZ, UP0, !UPT ;  /* 0x000000293f0f7290 */ /* 0x000fe200087fe43f */
[----:B------:R-:W-:Y:S01]  /*c040*/  R2UR UR24, R7 ;  /* 0x00000000071872ca */ /* 0x000fe200000e0000 */
[----:B------:R-:W-:Y:S01]  /*c050*/  UPRMT UR31, URZ, 0x5410, UR30 ;  /* 0x000054103f1f7896 */ /* 0x000fe2000800001e */
[----:B------:R-:W-:Y:S01]  /*c060*/  R2UR UR19, R20 ;  /* 0x00000000141372ca */ /* 0x000fe200000e0000 */
[----:B------:R-:W-:Y:S01]  /*c070*/  UIADD3 UR26, UR34, 0x40, URZ ;  /* 0x00000040221a7890 */ /* 0x000fe2000fffe03f */
[----:B------:R-:W-:Y:S01]  /*c080*/  ISETP.GT.AND P1, PT, R4, 0x1, PT ;  /* 0x000000010400780c */ /* 0x000fe20003f24270 */
[----:B------:R-:W-:Y:S01]  /*c090*/  UIADD3.X UR43, URZ, UR41, URZ, UP1, !UPT ;  /* 0x000000293f2b7290 */ /* 0x000fe20008ffe43f */
[----:B------:R-:W-:Y:S01]  /*c0a0*/  IADD3 R6, R6, 0x1, RZ ;  /* 0x0000000106067810 */ /* 0x000fe20007ffe0ff */
[----:B------:R-:W-:Y:S01]  /*c0b0*/  UPRMT UR44, URZ, 0x5410, UR21 ;  /* 0x000054103f2c7896 */ /* 0x000fe20008000015 */
[----:B------:R-:W-:Y:S01]  /*c0c0*/  VIADD R21, R21, 0x80 ;  /* 0x0000008015157836 */ /* 0x000fe20000000000 */
[----:B------:R-:W-:Y:S01]  /*c0d0*/  UMOV UR22, 0x0 ;  /* 0x0000000000167882 */ /* 0x000fe20000000000 */
[----:B------:R-:W-:Y:S01]  /*c0e0*/  UMOV UR23, 0x10000000 ;  /* 0x1000000000177882 */ /* 0x000fe20000000000 */
[----:B------:R-:W-:Y:S01]  /*c0f0*/  UIADD3 UR16, UR8, 0x30100, URZ ;  /* 0x0003010008107890 */ /* 0x000fe2000fffe03f */
[----:B------:R-:W-:Y:S01]  /*c100*/  ISETP.NE.AND P0, PT, R6, 0x3, PT ;  /* 0x000000030600780c */ /* 0x000fe20003f05270 */
[----:B------:R-:W-:-:S02]  /*c110*/  UIADD3 UR32, UR24, 0x100, URZ ;  /* 0x0000010018207890 */ /* 0x000fc4000fffe03f */
[----:B------:R-:W-:Y:S01]  /*c120*/  UIADD3 UR24, UR24, 0x8100, URZ ;  /* 0x0000810018187890 */ /* 0x000fe2000fffe03f */
[----:B------:R-:W-:Y:S01]  /*c130*/  SEL R14, RZ, 0x1, P0 ;  /* 0x00000001ff0e7807 */ /* 0x000fe20000000000 */
[----:B------:R-:W-:Y:S01]  /*c140*/  UIADD3 UR8, UR8, 0x34100, URZ ;  /* 0x0003410008087890 */ /* 0x000fe2000fffe03f */
[----:B------:R-:W-:Y:S01]  /*c150*/  SEL R6, R6, RZ, P0 ;  /* 0x000000ff06067207 */ /* 0x000fe20000000000 */
[----:B------:R-:W-:Y:S01]  /*c160*/  UMOV UR25, UR33 ;  /* 0x0000002100197c82 */ /* 0x000fe20008000000 */
[----:B------:R-:W-:Y:S01]  /*c170*/  UMOV UR28, UR36 ;  /* 0x00000024001c7c82 */ /* 0x000fe20008000000 */
[----:B------:R-:W-:Y:S01]  /*c180*/  UMOV UR27, UR35 ;  /* 0x00000023001b7c82 */ /* 0x000fe20008000000 */
[----:B------:R-:W-:Y:S01]  /*c190*/  UMOV UR17, UR33 ;  /* 0x0000002100117c82 */ /* 0x000fe20008000000 */
[----:B------:R-:W-:Y:S01]  /*c1a0*/  UMOV UR18, UR34 ;  /* 0x0000002200127c82 */ /* 0x000fe20008000000 */
[----:B------:R-:W-:Y:S01]  /*c1b0*/  UMOV UR20, UR36 ;  /* 0x0000002400147c82 */ /* 0x000fe20008000000 */
[----:B------:R0:W-:Y:S01]  /*c1c0*/  UTMALDG.3D.MULTICAST [UR32], [UR14], UR31, desc[UR22] ;  /* 0x000016200e0073b4 */ /* 0x0001e2000801181f */
[----:B------:R-:W-:Y:S01]  /*c1d0*/  UMOV UR9, UR33 ;  /* 0x0000002100097c82 */ /* 0x000fe20008000000 */
[----:B------:R-:W-:Y:S01]  /*c1e0*/  UMOV UR11, UR19 ;  /* 0x00000013000b7c82 */ /* 0x000fe20008000000 */
[----:B------:R-:W-:Y:S01]  /*c1f0*/  UMOV UR12, UR36 ;  /* 0x00000024000c7c82 */ /* 0x000fe20008000000 */
[----:B------:R-:W-:Y:S01]  /*c200*/  UMOV UR10, UR26 ;  /* 0x0000001a000a7c82 */ /* 0x000fe20008000000 */
[----:B------:R-:W-:Y:S01]  /*c210*/  LOP3.LUT R5, R5, R14, RZ, 0x3c, !PT ;  /* 0x0000000e05057212 */ /* 0x000fe200078e3cff */
[----:B------:R0:W-:Y:S01]  /*c220*/  UTMALDG.3D.MULTICAST [UR24], [UR14], UR31, desc[UR22] ;  /* 0x000016180e0073b4 */ /* 0x0001e2000801181f */
[----:B------:R0:W-:Y:S01]  /*c230*/  UTMALDG.3D.MULTICAST [UR16], [UR42], UR44, desc[UR22] ;  /* 0x000016102a0073b4 */ /* 0x0001e2000801182c */
[----:B------:R0:W-:Y:S02]  /*c240*/  UTMALDG.3D.MULTICAST [UR8], [UR42], UR44, desc[UR22] ;  /* 0x000016082a0073b4 */ /* 0x0001e4000801182c */
[----:B0-----:R-:W-:Y:S05]  /*c250*/  @P1 BRA `(.L_x_300) ;  /* 0xfffffffc00081947 */ /* 0x001fea000383ffff */
.L_x_297:
[----:B------:R-:W-:Y:S05]  /*c260*/  BSYNC B1 ;  /* 0x0000000000017941 */ /* 0x000fea0003800000 */
.L_x_296:
[----:B------:R-:W-:Y:S01]  /*c270*/  LOP3.LUT P1, RZ, R10, 0xff, RZ, 0xc0, !PT ;  /* 0x000000ff0aff7812 */ /* 0x000fe2000782c0ff */
[C---:B------:R-:W-:Y:S01]  /*c280*/  IMAD.IADD R12, R3.reuse, 0x1, R12 ;  /* 0x00000001030c7824 */ /* 0x040fe200078e020c */
[----:B------:R-:W-:Y:S01]  /*c290*/  ULDC.64 UR8, c[0x0][0x650] ;  /* 0x0001940000087ab9 */ /* 0x000fe20000000a00 */
[C---:B------:R-:W-:Y:S01]  /*c2a0*/  ISETP.GE.U32.AND P2, PT, R3.reuse, 0x3, PT ;  /* 0x000000030300780c */ /* 0x040fe20003f46070 */
[----:B------:R-:W-:Y:S01]  /*c2b0*/  BSSY B1, `(.L_x_301) ;  /* 0x000006a000017945 */ /* 0x000fe20003800000 */
[----:B------:R-:W-:Y:S01]  /*c2c0*/  IMAD.MOV.U32 R11, RZ, RZ, -0x1 ;  /* 0xffffffffff0b7424 */ /* 0x000fe200078e00ff */
[----:B------:R-:W-:Y:S01]  /*c2d0*/  ISETP.GT.U32.AND P0, PT, R12, 0x2, PT ;  /* 0x000000020c00780c */ /* 0x000fe20003f04070 */
[----:B------:R-:W-:Y:S01]  /*c2e0*/  IMAD.MOV.U32 R20, RZ, RZ, -0x1 ;  /* 0xffffffffff147424 */ /* 0x000fe200078e00ff */
[----:B------:R-:W-:Y:S01]  /*c2f0*/  PRMT R10, RZ, 0x7610, R10 ;  /* 0x00007610ff0a7816 */ /* 0x000fe2000000000a */
[----:B------:R-:W-:Y:S01]  /*c300*/  IMAD.MOV.U32 R13, RZ, RZ, -0x1 ;  /* 0xffffffffff0d7424 */ /* 0x000fe200078e00ff */
[----:B------:R-:W-:-:S03]  /*c310*/  ISETP.LT.U32.AND P0, PT, R3, 0x3, P0 ;  /* 0x000000030300780c */ /* 0x000fc60000701070 */
[----:B------:R-:W0:Y:S01]  /*c320*/  @P1 S2R R5, SR_CgaCtaId ;  /* 0x0000000000051919 */ /* 0x000e220000008800 */
[----:B------:R-:W-:-:S04]  /*c330*/  @P1 MOV R4, 0x400 ;  /* 0x0000040000041802 */ /* 0x000fc80000000f00 */
[----:B0-----:R-:W-:Y:S01]  /*c340*/  @P1 LEA R6, R5, R4, 0x18 ;  /* 0x0000000405061211 */ /* 0x001fe200078ec0ff */
[----:B------:R-:W-:-:S03]  /*c350*/  IMAD.WIDE.U32 R4, R12, -0x55555555, RZ ;  /* 0xaaaaaaab0c047825 */ /* 0x000fc600078e00ff */
[----:B------:R0:W-:Y:S01]  /*c360*/  @P1 SYNCS.ARRIVE.TRANS64.A1T0 RZ, [R6+URZ+0x48], RZ ;  /* 0x000048ff06ff19a7 */ /* 0x0001e2000810003f */
[----:B------:R-:W-:Y:S02]  /*c370*/  IADD3 R16, P1, R16, UR38, RZ ;  /* 0x0000002610107c10 */ /* 0x000fe4000ff3e0ff */
[----:B------:R-:W-:Y:S02]  /*c380*/  SHF.R.U32.HI R7, RZ, 0x1, R5 ;  /* 0x00000001ff077819 */ /* 0x000fe40000011605 */
[----:B------:R-:W-:Y:S02]  /*c390*/  SEL R5, RZ, 0x1, !P0 ;  /* 0x00000001ff057807 */ /* 0x000fe40004000000 */
[----:B------:R-:W-:Y:S01]  /*c3a0*/  IADD3.X R17, R17, UR29, RZ, P1, !PT ;  /* 0x0000001d11117c10 */ /* 0x000fe20008ffe4ff */
[----:B------:R-:W-:Y:S01]  /*c3b0*/  IMAD R12, R7, -0x3, R12 ;  /* 0xfffffffd070c7824 */ /* 0x000fe200078e020c */
[----:B------:R-:W-:Y:S02]  /*c3c0*/  ISETP.GE.U32.AND P0, PT, R16, UR8, PT ;  /* 0x0000000810007c0c */ /* 0x000fe4000bf06070 */
[----:B------:R-:W-:-:S02]  /*c3d0*/  LOP3.LUT R0, R0, R5, RZ, 0x3c, !PT ;  /* 0x0000000500007212 */ /* 0x000fc400078e3cff */
[----:B------:R-:W-:Y:S02]  /*c3e0*/  ISETP.GE.U32.AND.EX P0, PT, R17, UR9, PT, P0 ;  /* 0x0000000911007c0c */ /* 0x000fe4000bf06100 */
[----:B------:R-:W-:Y:S02]  /*c3f0*/  @P2 LOP3.LUT R0, R0, 0x1, R7, 0x78, !PT ;  /* 0x0000000100002812 */ /* 0x000fe400078e7807 */
[----:B------:R-:W-:-:S09]  /*c400*/  PRMT R4, RZ, 0x7610, R4 ;  /* 0x00007610ff047816 */ /* 0x000fd20000000004 */
[----:B0-----:R-:W-:Y:S05]  /*c410*/  @P0 BRA `(.L_x_302) ;  /* 0x00000004004c0947 */ /* 0x001fea0003800000 */
[----:B------:R-:W0:Y:S01]  /*c420*/  S2R R14, SR_CTAID.X ;  /* 0x00000000000e7919 */ /* 0x000e220000002500 */
[----:B------:R-:W-:Y:S01]  /*c430*/  ULDC.64 UR8, c[0x0][0x628] ;  /* 0x00018a0000087ab9 */ /* 0x000fe20000000a00 */
[----:B------:R-:W1:Y:S01]  /*c440*/  LDC R15, c[0x0][0x144] ;  /* 0x00005100ff0f7b82 */ /* 0x000e620000000800 */
[----:B------:R-:W-:Y:S01]  /*c450*/  ISETP.NE.U32.AND P0, PT, RZ, UR8, PT ;  /* 0x00000008ff007c0c */ /* 0x000fe2000bf05070 */
[----:B------:R-:W2:Y:S01]  /*c460*/  S2R R11, SR_CTAID.Y ;  /* 0x00000000000b7919 */ /* 0x000ea20000002600 */
[----:B------:R-:W-:Y:S01]  /*c470*/  ULDC UR10, c[0x0][0x150] ;  /* 0x00005400000a7ab9 */ /* 0x000fe20000000800 */
[----:B------:R-:W-:Y:S01]  /*c480*/  ULDC UR11, c[0x0][0x630] ;  /* 0x00018c00000b7ab9 */ /* 0x000fe20000000800 */
[----:B------:R-:W-:Y:S01]  /*c490*/  ISETP.NE.AND.EX P0, PT, RZ, UR9, PT, P0 ;  /* 0x00000009ff007c0c */ /* 0x000fe2000bf05300 */
[----:B------:R-:W-:Y:S01]  /*c4a0*/  IMAD.MOV.U32 R4, RZ, RZ, R16 ;  /* 0x000000ffff047224 */ /* 0x000fe200078e0010 */
[----:B0-----:R-:W-:-:S05]  /*c4b0*/  I2FP.F32.U32 R5, R14 ;  /* 0x0000000e00057245 */ /* 0x001fca0000201000 */
[----:B------:R-:W-:Y:S01]  /*c4c0*/  FMUL R20, R5, UR10 ;  /* 0x0000000a05147c20 */ /* 0x000fe20008400000 */
[----:B------:R-:W-:-:S05]  /*c4d0*/  MOV R5, R17 ;  /* 0x0000001100057202 */ /* 0x000fca0000000f00 */
[----:B--2---:R-:W-:Y:S05]  /*c4e0*/  @!P0 BRA `(.L_x_303) ;  /* 0x0000000000288947 */ /* 0x004fea0003800000 */
[----:B------:R-:W-:Y:S02]  /*c4f0*/  ULDC UR10, c[0x0][0x634] ;  /* 0x00018d00000a7ab9 */ /* 0x000fe40000000800 */
[----:B------:R-:W-:-:S05]  /*c500*/  IADD3 R5, P0, R16, UR10, RZ ;  /* 0x0000000a10057c10 */ /* 0x000fca000ff1e0ff */
[----:B------:R-:W-:-:S04]  /*c510*/  IMAD.X R13, RZ, RZ, R17, P0 ;  /* 0x000000ffff0d7224 */ /* 0x000fc800000e0611 */
[----:B------:R-:W-:-:S04]  /*c520*/  IMAD.WIDE.U32 R6, R13, UR8, RZ ;  /* 0x000000080d067c25 */ /* 0x000fc8000f8e00ff */
[----:B------:R-:W-:-:S04]  /*c530*/  IMAD.WIDE.U32 R6, P0, R5, UR9, R6 ;  /* 0x0000000905067c25 */ /* 0x000fc8000f800006 */
[----:B------:R-:W-:-:S04]  /*c540*/  IMAD.WIDE.U32 R4, R5, UR8, RZ ;  /* 0x0000000805047c25 */ /* 0x000fc8000f8e00ff */
[----:B------:R-:W-:Y:S01]  /*c550*/  IMAD.MOV.U32 R4, RZ, RZ, R7 ;  /* 0x000000ffff047224 */ /* 0x000fe200078e0007 */
[----:B------:R-:W-:Y:S01]  /*c560*/  IADD3 RZ, P1, R5, R6, RZ ;  /* 0x0000000605ff7210 */ /* 0x000fe20007f3e0ff */
[----:B------:R-:W-:-:S04]  /*c570*/  IMAD.X R5, RZ, RZ, RZ, P0 ;  /* 0x000000ffff057224 */ /* 0x000fc800000e06ff */
[----:B------:R-:W-:-:S08]  /*c580*/  IMAD.WIDE.U32.X R4, R13, UR9, R4, P1 ;  /* 0x000000090d047c25 */ /* 0x000fd000088e0404 */
.L_x_303:
[--C-:B------:R-:W-:Y:S01]  /*c590*/  SHF.R.U64 R13, R4, UR11, R5.reuse ;  /* 0x0000000b040d7c19 */ /* 0x100fe20008001205 */
[----:B------:R-:W0:Y:S01]  /*c5a0*/  F2I.U32.TRUNC.NTZ R20, R20 ;  /* 0x0000001400147305 */ /* 0x000e22000020f000 */
[----:B------:R-:W-:Y:S01]  /*c5b0*/  SHF.R.U32.HI R4, RZ, UR11, R5 ;  /* 0x0000000bff047c19 */ /* 0x000fe20008011605 */
[----:B------:R-:W-:Y:S01]  /*c5c0*/  ULDC.64 UR8, c[0x0][0x620] ;  /* 0x0001880000087ab9 */ /* 0x000fe20000000a00 */
[----:B------:R-:W-:Y:S01]  /*c5d0*/  IADD3 R7, P0, RZ, -R13, RZ ;  /* 0x8000000dff077210 */ /* 0x000fe20007f1e0ff */
[----:B------:R-:W-:Y:S01]  /*c5e0*/  ULDC.64 UR10, c[0x0][0x640] ;  /* 0x00019000000a7ab9 */ /* 0x000fe20000000a00 */
[----:B------:R-:W2:Y:S03]  /*c5f0*/  LDC R22, c[0x0][0x148] ;  /* 0x00005200ff167b82 */ /* 0x000ea60000000800 */
[----:B------:R-:W-:Y:S01]  /*c600*/  IMAD.X R4, RZ, RZ, ~R4, P0 ;  /* 0x000000ffff047224 */ /* 0x000fe200000e0e04 */
[----:B------:R-:W-:-:S03]  /*c610*/  ISETP.NE.U32.AND P0, PT, RZ, UR10, PT ;  /* 0x0000000aff007c0c */ /* 0x000fc6000bf05070 */
[----:B------:R-:W-:Y:S01]  /*c620*/  IMAD R6, R4, UR8, RZ ;  /* 0x0000000804067c24 */ /* 0x000fe2000f8e02ff */
[----:B------:R-:W-:Y:S01]  /*c630*/  ISETP.NE.AND.EX P0, PT, RZ, UR11, PT, P0 ;  /* 0x0000000bff007c0c */ /* 0x000fe2000bf05300 */
[----:B------:R-:W-:Y:S01]  /*c640*/  IMAD.WIDE.U32 R4, R7, UR8, R16 ;  /* 0x0000000807047c25 */ /* 0x000fe2000f8e0010 */
[----:B------:R-:W-:-:S03]  /*c650*/  ULDC UR8, c[0x0][0x618] ;  /* 0x0001860000087ab9 */ /* 0x000fc60000000800 */
[----:B------:R-:W-:Y:S01]  /*c660*/  IMAD R7, R7, UR9, R6 ;  /* 0x0000000907077c24 */ /* 0x000fe2000f8e0206 */
[----:B------:R-:W-:Y:S01]  /*c670*/  ULDC UR9, c[0x0][0x154] ;  /* 0x0000550000097ab9 */ /* 0x000fe20000000800 */
[----:B0-----:R-:W-:Y:S02]  /*c680*/  IMAD.MOV R6, RZ, RZ, -R20 ;  /* 0x000000ffff067224 */ /* 0x001fe400078e0a14 */
[----:B------:R-:W-:Y:S02]  /*c690*/  IMAD.IADD R5, R5, 0x1, R7 ;  /* 0x0000000105057824 */ /* 0x000fe400078e0207 */
[----:B-1----:R-:W-:Y:S01]  /*c6a0*/  IMAD R14, R15, R6, R14 ;  /* 0x000000060f0e7224 */ /* 0x002fe200078e020e */
[----:B------:R-:W-:Y:S02]  /*c6b0*/  I2FP.F32.U32 R6, R11 ;  /* 0x0000000b00067245 */ /* 0x000fe40000201000 */
[--C-:B------:R-:W-:Y:S02]  /*c6c0*/  SHF.R.U64 R15, R4, UR8, R5.reuse ;  /* 0x00000008040f7c19 */ /* 0x100fe40008001205 */
[----:B------:R-:W-:Y:S01]  /*c6d0*/  SHF.R.U32.HI R4, RZ, UR8, R5 ;  /* 0x00000008ff047c19 */ /* 0x000fe20008011605 */
[----:B------:R-:W-:Y:S01]  /*c6e0*/  FMUL R6, R6, UR9 ;  /* 0x0000000906067c20 */ /* 0x000fe20008400000 */
[----:B------:R-:W-:-:S02]  /*c6f0*/  ULDC UR8, c[0x0][0x608] ;  /* 0x0001820000087ab9 */ /* 0x000fc40000000800 */
[--C-:B------:R-:W-:Y:S01]  /*c700*/  SHF.R.U64 R21, R15, UR8, R4.reuse ;  /* 0x000000080f157c19 */ /* 0x100fe20008001204 */
[----:B------:R0:W1:Y:S01]  /*c710*/  F2I.U32.TRUNC.NTZ R24, R6 ;  /* 0x0000000600187305 */ /* 0x000062000020f000 */
[----:B------:R-:W-:Y:S01]  /*c720*/  SHF.R.U32.HI R4, RZ, UR8, R4 ;  /* 0x00000008ff047c19 */ /* 0x000fe20008011604 */
[----:B------:R-:W-:-:S03]  /*c730*/  ULDC UR8, c[0x0][0x658] ;  /* 0x0001960000087ab9 */ /* 0x000fc60000000800 */
[--C-:B------:R-:W-:Y:S02]  /*c740*/  SHF.R.U64 R20, R21, UR8, R4.reuse ;  /* 0x0000000815147c19 */ /* 0x100fe40008001204 */
[----:B------:R-:W-:-:S03]  /*c750*/  SHF.R.U32.HI R23, RZ, UR8, R4 ;  /* 0x00000008ff177c19 */ /* 0x000fc60008011604 */
[----:B------:R-:W-:Y:S01]  /*c760*/  IMAD.MOV.U32 R4, RZ, RZ, R20 ;  /* 0x000000ffff047224 */ /* 0x000fe200078e0014 */
[----:B------:R-:W-:Y:S01]  /*c770*/  MOV R5, R23 ;  /* 0x0000001700057202 */ /* 0x000fe20000000f00 */
[----:B0-----:R-:W-:Y:S06]  /*c780*/  @!P0 BRA `(.L_x_304) ;  /* 0x0000000000288947 */ /* 0x001fec0003800000 */
        /* <DEDUP_REMOVED lines=10> */
.L_x_304:
[----:B------:R-:W-:Y:S01]  /*c830*/  ISETP.NE.AND P0, PT, R2, 0x1, PT ;  /* 0x000000010200780c */ /* 0x000fe20003f05270 */
[----:B------:R-:W-:Y:S01]  /*c840*/  ULDC UR8, c[0x0][0x648] ;  /* 0x0001920000087ab9 */ /* 0x000fe20000000800 */
[----:B-1----:R-:W-:Y:S01]  /*c850*/  IMAD.MOV R24, RZ, RZ, -R24 ;  /* 0x000000ffff187224 */ /* 0x002fe200078e0a18 */
[----:B------:R-:W-:Y:S01]  /*c860*/  SHF.R.U64 R4, R4, UR8, R5 ;  /* 0x0000000804047c19 */ /* 0x000fe20008001205 */
[----:B------:R-:W-:Y:S01]  /*c870*/  ULDC UR8, c[0x0][0x638] ;  /* 0x00018e0000087ab9 */ /* 0x000fe20000000800 */
[----:B------:R-:W-:Y:S01]  /*c880*/  LOP3.LUT R21, R21, UR13, RZ, 0xc0, !PT ;  /* 0x0000000d15157c12 */ /* 0x000fe2000f8ec0ff */
[----:B------:R-:W-:Y:S02]  /*c890*/  ULDC UR9, c[0x0][0x610] ;  /* 0x0001840000097ab9 */ /* 0x000fe40000000800 */
[----:B------:R-:W-:Y:S02]  /*c8a0*/  IMAD.MOV R5, RZ, RZ, -R4 ;  /* 0x000000ffff057224 */ /* 0x000fe400078e0a04 */
[----:B------:R-:W-:-:S02]  /*c8b0*/  IMAD R21, R4, UR5, R21 ;  /* 0x0000000504157c24 */ /* 0x000fc4000f8e0215 */
[----:B------:R-:W-:Y:S01]  /*c8c0*/  IMAD R20, R5, UR8, R20 ;  /* 0x0000000805147c24 */ /* 0x000fe2000f8e0214 */
[----:B------:R-:W-:Y:S01]  /*c8d0*/  ULDC UR8, c[0x0][0x600] ;  /* 0x0001800000087ab9 */ /* 0x000fe20000000800 */
[----:B--2---:R-:W-:Y:S01]  /*c8e0*/  @P0 IMAD R14, R22, R24, R11 ;  /* 0x00000018160e0224 */ /* 0x004fe200078e020b */
[----:B------:R-:W-:Y:S01]  /*c8f0*/  LOP3.LUT R11, R15, UR4, RZ, 0xc0, !PT ;  /* 0x000000040f0b7c12 */ /* 0x000fe2000f8ec0ff */
[----:B------:R-:W-:Y:S02]  /*c900*/  IMAD.MOV.U32 R4, RZ, RZ, 0x1 ;  /* 0x00000001ff047424 */ /* 0x000fe400078e00ff */
[----:B------:R-:W-:Y:S02]  /*c910*/  IMAD R14, R21, UR9, R14 ;  /* 0x00000009150e7c24 */ /* 0x000fe4000f8e020e */
[----:B------:R-:W-:-:S05]  /*c920*/  IMAD R11, R20, UR8, R11 ;  /* 0x00000008140b7c24 */ /* 0x000fca000f8e020b */
[----:B------:R-:W-:Y:S02]  /*c930*/  SEL R20, R11, R14, !P0 ;  /* 0x0000000e0b147207 */ /* 0x000fe40004000000 */
[----:B------:R-:W-:-:S07]  /*c940*/  SEL R11, R14, R11, !P0 ;  /* 0x0000000b0e0b7207 */ /* 0x000fce0004000000 */
.L_x_302:
[----:B------:R-:W-:Y:S05]  /*c950*/  BSYNC B1 ;  /* 0x0000000000017941 */ /* 0x000fea0003800000 */
.L_x_301:
[----:B------:R-:W-:-:S13]  /*c960*/  LOP3.LUT P0, RZ, R4, 0xff, RZ, 0xc0, !PT ;  /* 0x000000ff04ff7812 */ /* 0x000fda000780c0ff */
[----:B------:R-:W-:Y:S05]  /*c970*/  @P0 BRA `(.L_x_305) ;  /* 0xfffffff400080947 */ /* 0x000fea000383ffff */
[----:B------:R-:W-:Y:S05]  /*c980*/  BSYNC B0 ;  /* 0x0000000000007941 */ /* 0x000fea0003800000 */
.L_x_294:
[----:B------:R-:W-:-:S03]  /*c990*/  UMOV UR8, 0xffffffff ;  /* 0xffffffff00087882 */ /* 0x000fc60000000000 */
[----:B------:R-:W-:Y:S05]  /*c9a0*/  BRA.DIV UR8, `(.L_x_306) ;  /* 0x0000000208f07947 */ /* 0x000fea000b800000 */
[----:B------:R-:W-:-:S13]  /*c9b0*/  ELECT P6, URZ, PT ;  /* 0x00000000003f782f */ /* 0x000fda00038c0000 */
.L_x_319:
[----:B------:R-:W-:Y:S04]  /*c9c0*/  BSSY B0, `(.L_x_307) ;  /* 0x0000022000007945 */ /* 0x000fe80003800000 */
[----:B------:R-:W-:Y:S05]  /*c9d0*/  @!P6 BRA `(.L_x_308) ;  /* 0x000000000080e947 */ /* 0x000fea0003800000 */
[----:B------:R-:W-:-:S04]  /*c9e0*/  LOP3.LUT R19, R19, 0x2, RZ, 0xfc, !PT ;  /* 0x0000000213137812 */ /* 0x000fc800078efcff */
[----:B------:R-:W-:-:S13]  /*c9f0*/  ISETP.NE.AND P0, PT, R19, 0x3, PT ;  /* 0x000000031300780c */ /* 0x000fda0003f05270 */
[----:B------:R-:W-:Y:S05]  /*ca00*/  @!P0 BRA `(.L_x_309) ;  /* 0x0000000000048947 */ /* 0x000fea0003800000 */
[----:B------:R-:W-:Y:S01]  /*ca10*/  BPT.TRAP 0x1 ;  /* 0x000000040000795c */ /* 0x000fe20000300000 */
.L_x_309:
[----:B------:R-:W0:Y:S01]  /*ca20*/  S2R R3, SR_CgaCtaId ;  /* 0x0000000000037919 */ /* 0x000e220000008800 */
[----:B------:R-:W-:-:S04]  /*ca30*/  MOV R2, 0x400 ;  /* 0x0000040000027802 */ /* 0x000fc80000000f00 */
[----:B0-----:R-:W-:Y:S02]  /*ca40*/  LEA R3, R3, R2, 0x18 ;  /* 0x0000000203037211 */ /* 0x001fe400078ec0ff */
[----:B------:R-:W-:-:S03]  /*ca50*/  SHF.L.U32 R2, R0, 0x1f, RZ ;  /* 0x0000001f00027819 */ /* 0x000fc600000006ff */
[----:B------:R-:W-:-:S05]  /*ca60*/  VIADD R3, R3, 0x18 ;  /* 0x0000001803037836 */ /* 0x000fca0000000000 */
[C---:B------:R-:W-:Y:S01]  /*ca70*/  LEA R7, R12.reuse, R3, 0x3 ;  /* 0x000000030c077211 */ /* 0x040fe200078e18ff */
[----:B------:R-:W-:-:S03]  /*ca80*/  VIADD R12, R12, 0x1 ;  /* 0x000000010c0c7836 */ /* 0x000fc60000000000 */
[----:B------:R-:W0:Y:S02]  /*ca90*/  SYNCS.PHASECHK.TRANS64.TRYWAIT P0, [R7+URZ], R2 ;  /* 0x00000002070075a7 */ /* 0x000e24000800017f */
[----:B------:R-:W-:-:S04]  /*caa0*/  ISETP.NE.AND P1, PT, R12, 0x3, PT ;  /* 0x000000030c00780c */ /* 0x000fc80003f25270 */
[----:B------:R-:W-:Y:S02]  /*cab0*/  SEL R5, RZ, 0x1, P1 ;  /* 0x00000001ff057807 */ /* 0x000fe40000800000 */
[----:B------:R-:W-:Y:S02]  /*cac0*/  SEL R12, R12, RZ, P1 ;  /* 0x000000ff0c0c7207 */ /* 0x000fe40000800000 */
[----:B------:R-:W-:-:S03]  /*cad0*/  LOP3.LUT R5, R0, R5, RZ, 0x3c, !PT ;  /* 0x0000000500057212 */ /* 0x000fc600078e3cff */
[----:B------:R-:W-:Y:S01]  /*cae0*/  IMAD R9, R12, 0x8, R3 ;  /* 0x000000080c097824 */ /* 0x000fe200078e0203 */
[----:B------:R-:W-:Y:S01]  /*caf0*/  SHF.L.U32 R4, R5, 0x1f, RZ ;  /* 0x0000001f05047819 */ /* 0x000fe200000006ff */
[----:B0-----:R-:W-:Y:S06]  /*cb00*/  @!P0 BRA `(.L_x_310) ;  /* 0x0000000000b88947 */ /* 0x001fec0003800000 */
.L_x_320:
[----:B------:R-:W1:Y:S01]  /*cb10*/  SYNCS.PHASECHK.TRANS64.TRYWAIT P0, [R9+URZ], R4 ;  /* 0x00000004090075a7 */ /* 0x000e62000800017f */
[----:B------:R-:W-:-:S05]  /*cb20*/  VIADD R0, R12, 0x1 ;  /* 0x000000010c007836 */ /* 0x000fca0000000000 */
[----:B------:R-:W-:-:S04]  /*cb30*/  ISETP.NE.AND P1, PT, R0, 0x3, PT ;  /* 0x000000030000780c */ /* 0x000fc80003f25270 */
[----:B0-----:R-:W-:Y:S02]  /*cb40*/  SEL R2, RZ, 0x1, P1 ;  /* 0x00000001ff027807 */ /* 0x001fe40000800000 */
[----:B------:R-:W-:Y:S02]  /*cb50*/  SEL R0, R0, RZ, P1 ;  /* 0x000000ff00007207 */ /* 0x000fe40000800000 */
[----:B------:R-:W-:Y:S01]  /*cb60*/  LOP3.LUT R2, R5, R2, RZ, 0x3c, !PT ;  /* 0x0000000205027212 */ /* 0x000fe200078e3cff */
[----:B-1----:R-:W-:Y:S06]  /*cb70*/  @!P0 BRA `(.L_x_311) ;  /* 0x0000000000b08947 */ /* 0x002fec0003800000 */
.L_x_321:
[----:B------:R-:W-:Y:S01]  /*cb80*/  IMAD R3, R0, 0x8, R3 ;  /* 0x0000000800037824 */ /* 0x000fe200078e0203 */
[----:B------:R-:W-:-:S07]  /*cb90*/  SHF.L.U32 R0, R2, 0x1f, RZ ;  /* 0x0000001f02007819 */ /* 0x000fce00000006ff */
.L_x_312:
[----:B-1----:R1:W2:Y:S02]  /*cba0*/  SYNCS.PHASECHK.TRANS64.TRYWAIT P0, [R3+URZ], R0 ;  /* 0x00000000030075a7 */ /* 0x0022a4000800017f */
[----:B--2---:R-:W-:Y:S05]  /*cbb0*/  @!P0 NANOSLEEP.SYNCS 0x989680 ;  /* 0x009896800000895d */ /* 0x004fea0003900000 */
[----:B------:R-:W2:Y:S02]  /*cbc0*/  @!P0 SYNCS.PHASECHK.TRANS64 P0, [R3+URZ], R0 ;  /* 0x00000000030085a7 */ /* 0x000ea4000800007f */
[----:B--2---:R-:W-:Y:S05]  /*cbd0*/  @!P0 BRA `(.L_x_312) ;  /* 0xfffffffc00f08947 */ /* 0x004fea000383ffff */
.L_x_308:
[----:B------:R-:W-:Y:S05]  /*cbe0*/  BSYNC B0 ;  /* 0x0000000000007941 */ /* 0x000fea0003800000 */
.L_x_307:
[----:B------:R-:W-:Y:S05]  /*cbf0*/  EXIT ;  /* 0x000000000000794d */ /* 0x000fea0003800000 */
.L_x_21:
[----:B----4-:R4:W0:Y:S02]  /*cc00*/  SYNCS.PHASECHK.TRANS64.TRYWAIT P1, [R3+URZ], R0 ;  /* 0x00000000030075a7 */ /* 0x010824000802017f */
[----:B0-----:R-:W-:Y:S05]  /*cc10*/  @!P1 NANOSLEEP.SYNCS 0x989680 ;  /* 0x009896800000995d */ /* 0x001fea0003900000 */
[----:B------:R-:W0:Y:S02]  /*cc20*/  @!P1 SYNCS.PHASECHK.TRANS64 P1, [R3+URZ], R0 ;  /* 0x00000000030095a7 */ /* 0x000e24000802007f */
[----:B0-----:R-:W-:Y:S05]  /*cc30*/  @!P1 BRA `(.L_x_21) ;  /* 0xfffffffc00f09947 */ /* 0x001fea000383ffff */
[----:B------:R-:W-:Y:S05]  /*cc40*/  BRA `(.L_x_20) ;  /* 0xffffff48002c7947 */ /* 0x000fea000383ffff */
.L_x_26:
[----:B-1----:R1:W3:Y:S02]  /*cc50*/  SYNCS.PHASECHK.TRANS64.TRYWAIT P1, [R5+URZ], R4 ;  /* 0x00000004050075a7 */ /* 0x0022e4000802017f */
[----:B---3--:R-:W-:Y:S05]  /*cc60*/  @!P1 NANOSLEEP.SYNCS 0x989680 ;  /* 0x009896800000995d */ /* 0x008fea0003900000 */
[----:B------:R-:W3:Y:S02]  /*cc70*/  @!P1 SYNCS.PHASECHK.TRANS64 P1, [R5+URZ], R4 ;  /* 0x00000004050095a7 */ /* 0x000ee4000802007f */
[----:B---3--:R-:W-:Y:S05]  /*cc80*/  @!P1 BRA `(.L_x_26) ;  /* 0xfffffffc00f09947 */ /* 0x008fea000383ffff */
[----:B------:R-:W-:Y:S05]  /*cc90*/  BRA `(.L_x_25) ;  /* 0xffffff5000307947 */ /* 0x000fea000383ffff */
.L_x_295:
[----:B------:R-:W-:Y:S01]  /*cca0*/  BSSY B1, `(.L_x_313) ;  /* 0x0000006000017945 */ /* 0x000fe20003800000 */
[----:B------:R-:W-:-:S07]  /*ccb0*/  IMAD.MOV.U32 R15, RZ, RZ, -0x1 ;  /* 0xffffffffff0f7424 */ /* 0x000fce00078e00ff */
[----:B------:R-:W-:Y:S05]  /*ccc0*/  WARPSYNC.COLLECTIVE R15, `(.L_x_314) ;  /* 0x000000000f0c7348 */ /* 0x000fea0003c00000 */
[----:B------:R-:W-:Y:S02]  /*ccd0*/  ELECT P6, UR62, PT ;  /* 0x00000000003e782f */ /* 0x000fe400038c0000 */
[----:B------:R-:W-:Y:S01]  /*cce0*/  MOV R14, UR62 ;  /* 0x0000003e000e7c02 */ /* 0x000fe20008000f00 */
[----:B------:R-:W-:Y:S10]  /*ccf0*/  ENDCOLLECTIVE ;  /* 0x000000000000791b */ /* 0x000ff40003800000 */
.L_x_314:
[----:B------:R-:W-:Y:S05]  /*cd00*/  BSYNC B1 ;  /* 0x0000000000017941 */ /* 0x000fea0003800000 */
.L_x_313:
[----:B------:R-:W-:Y:S05]  /*cd10*/  BRA `(.L_x_315) ;  /* 0xfffffff0002c7947 */ /* 0x000fea000383ffff */
.L_x_298:
[----:B0-----:R0:W1:Y:S02]  /*cd20*/  SYNCS.PHASECHK.TRANS64.TRYWAIT P0, [R14+URZ+0x18], R7 ;  /* 0x000018070e0075a7 */ /* 0x001064000800017f */
[----:B-1----:R-:W-:Y:S05]  /*cd30*/  @!P0 NANOSLEEP.SYNCS 0x989680 ;  /* 0x009896800000895d */ /* 0x002fea0003900000 */
[----:B------:R-:W1:Y:S02]  /*cd40*/  @!P0 SYNCS.PHASECHK.TRANS64 P0, [R14+URZ+0x18], R7 ;  /* 0x000018070e0085a7 */ /* 0x000e64000800007f */
[----:B-1----:R-:W-:Y:S05]  /*cd50*/  @!P0 BRA `(.L_x_298) ;  /* 0xfffffffc00f08947 */ /* 0x002fea000383ffff */
[----:B------:R-:W-:Y:S05]  /*cd60*/  BRA `(.L_x_316) ;  /* 0xfffffff000687947 */ /* 0x000fea000383ffff */
.L_x_306:
[----:B------:R-:W-:Y:S01]  /*cd70*/  BSSY B0, `(.L_x_317) ;  /* 0x0000006000007945 */ /* 0x000fe20003800000 */
[----:B------:R-:W-:-:S07]  /*cd80*/  IMAD.MOV.U32 R15, RZ, RZ, -0x1 ;  /* 0xffffffffff0f7424 */ /* 0x000fce00078e00ff */
[----:B------:R-:W-:Y:S05]  /*cd90*/  WARPSYNC.COLLECTIVE R15, `(.L_x_318) ;  /* 0x000000000f0c7348 */ /* 0x000fea0003c00000 */
[----:B------:R-:W-:Y:S02]  /*cda0*/  ELECT P6, UR62, PT ;  /* 0x00000000003e782f */ /* 0x000fe400038c0000 */
[----:B------:R-:W-:Y:S01]  /*cdb0*/  MOV R14, UR62 ;  /* 0x0000003e000e7c02 */ /* 0x000fe20008000f00 */
[----:B------:R-:W-:Y:S10]  /*cdc0*/  ENDCOLLECTIVE ;  /* 0x000000000000791b */ /* 0x000ff40003800000 */
.L_x_318:
[----:B------:R-:W-:Y:S05]  /*cdd0*/  BSYNC B0 ;  /* 0x0000000000007941 */ /* 0x000fea0003800000 */
.L_x_317:
[----:B------:R-:W-:Y:S05]  /*cde0*/  BRA `(.L_x_319) ;  /* 0xfffffff800f47947 */ /* 0x000fea000383ffff */
.L_x_310:
[----:B0-----:R0:W1:Y:S02]  /*cdf0*/  SYNCS.PHASECHK.TRANS64.TRYWAIT P0, [R7+URZ], R2 ;  /* 0x00000002070075a7 */ /* 0x001064000800017f */
[----:B-1----:R-:W-:Y:S05]  /*ce00*/  @!P0 NANOSLEEP.SYNCS 0x989680 ;  /* 0x009896800000895d */ /* 0x002fea0003900000 */
[----:B------:R-:W1:Y:S02]  /*ce10*/  @!P0 SYNCS.PHASECHK.TRANS64 P0, [R7+URZ], R2 ;  /* 0x00000002070085a7 */ /* 0x000e64000800007f */
[----:B-1----:R-:W-:Y:S05]  /*ce20*/  @!P0 BRA `(.L_x_310) ;  /* 0xfffffffc00f08947 */ /* 0x002fea000383ffff */
[----:B------:R-:W-:Y:S05]  /*ce30*/  BRA `(.L_x_320) ;  /* 0xfffffffc00347947 */ /* 0x000fea000383ffff */
.L_x_311:
[----:B0-----:R0:W1:Y:S02]  /*ce40*/  SYNCS.PHASECHK.TRANS64.TRYWAIT P0, [R9+URZ], R4 ;  /* 0x00000004090075a7 */ /* 0x001064000800017f */
[----:B-1----:R-:W-:Y:S05]  /*ce50*/  @!P0 NANOSLEEP.SYNCS 0x989680 ;  /* 0x009896800000895d */ /* 0x002fea0003900000 */
[----:B------:R-:W1:Y:S02]  /*ce60*/  @!P0 SYNCS.PHASECHK.TRANS64 P0, [R9+URZ], R4 ;  /* 0x00000004090085a7 */ /* 0x000e64000800007f */
[----:B-1----:R-:W-:Y:S05]  /*ce70*/  @!P0 BRA `(.L_x_311) ;  /* 0xfffffffc00f08947 */ /* 0x002fea000383ffff */
[----:B------:R-:W-:Y:S05]  /*ce80*/  BRA `(.L_x_321) ;  /* 0xfffffffc003c7947 */ /* 0x000fea000383ffff */
.L_x_322:
[----:B------:R-:W-:-:S00]  /*ce90*/  BRA `(.L_x_322) ;  /* 0xfffffffc00fc7947 */ /* 0x000fc0000383ffff */
[----:B------:R-:W-:-:S00]  /*cea0*/  NOP ;  /* 0x0000000000007918 */ /* 0x000fc00000000000 */
        /* <DEDUP_REMOVED lines=13> */
.L_x_323:


//--------------------- .nv.global.init           --------------------------
	.section	.nv.global.init,"aw",@progbits
.nv.global.init:
	.type		$str$22,@object
	.size		$str$22,($str$23 - $str$22)
$str$22:
        /*0000*/ 	.byte	0x6b, 0x5f, 0x74, 0x69, 0x6c, 0x65, 0x5f, 0x63, 0x6f, 0x75, 0x6e, 0x74, 0x20, 0x3e, 0x3d, 0x20
        /*0010*/ 	.byte	0x31, 0x00
	.type		$str$23,@object
	.size		$str$23,(__unnamed_1 - $str$23)
$str$23:
        /*0012*/ 	.byte	0x2f, 0x74, 0x6d, 0x70, 0x2f, 0x63, 0x75, 0x74, 0x6c, 0x61, 0x73, 0x73, 0x5f, 0x73, 0x77, 0x65
        /*0022*/ 	.byte	0x65, 0x70, 0x5f, 0x73, 0x72, 0x63, 0x2f, 0x69, 0x6e, 0x63, 0x6c, 0x75, 0x64, 0x65, 0x2f, 0x63
        /*0032*/ 	.byte	0x75, 0x74, 0x6c, 0x61, 0x73, 0x73, 0x2f, 0x67, 0x65, 0x6d, 0x6d, 0x2f, 0x63, 0x6f, 0x6c, 0x6c
        /*0042*/ 	.byte	0x65, 0x63, 0x74, 0x69, 0x76, 0x65, 0x2f, 0x73, 0x6d, 0x39, 0x30, 0x5f, 0x6d, 0x6d, 0x61, 0x5f
        /*0052*/ 	.byte	0x74, 0x6d, 0x61, 0x5f, 0x67, 0x6d, 0x6d, 0x61, 0x5f, 0x73, 0x73, 0x5f, 0x77, 0x61, 0x72, 0x70
        /*0062*/ 	.byte	0x73, 0x70, 0x65, 0x63, 0x69, 0x61, 0x6c, 0x69, 0x7a, 0x65, 0x64, 0x2e, 0x68, 0x70, 0x70, 0x00
	.type		__unnamed_1,@object
	.size		__unnamed_1,(.L_0 - __unnamed_1)
__unnamed_1:
        /*0072*/ 	.byte	0x76, 0x6f, 0x69, 0x64, 0x20, 0x63, 0x75, 0x74, 0x6c, 0x61, 0x73, 0x73, 0x3a, 0x3a, 0x67, 0x65
        /* <DEDUP_REMOVED lines=181> */
        /*0bd2*/ 	.byte	0x5d, 0x00
.L_0:


//--------------------- .nv.shared._ZN7cutlass13device_kernelINS_4gemm6kernel13GemmUniversalIN4cute5tupleIJiiiiEEENS1_10collective13CollectiveMmaINS1_34MainloopSm90TmaGmmaWarpSpecializedILi3ENS5_IJNS4_1CILi2EEESB_NSA_ILi1EEEEEENS1_35KernelTmaWarpSpecializedCooperativeEEENS5_IJNSA_ILi256EEENSA_ILi128EEESH_EEENS_6half_tENS5_IJlSC_lEEESJ_SK_NS4_8TiledMMAINS4_8MMA_AtomIJNS4_4SM904GMMA26MMA_64x128x16_F32F16F16_SSILNSO_5MajorE0ELSQ_0ELNSO_7ScaleInE1ELSR_1EEEEEENS4_6LayoutINS5_IJSB_SC_SC_EEENS5_IJSC_NSA_ILi0EEESW_EEEEENS5_IJNS4_10UnderscoreESZ_SZ_EEEEENS4_23SM90_TMA_LOAD_MULTICASTENS4_14ComposedLayoutINS4_7SwizzleILi3ELi4ELi3EEENS4_18smem_ptr_flag_bitsILi16EEENSU_INS5_IJNSA_ILi8EEENSA_ILi64EEEEEENS5_IJS19_SC_EEEEEEEvNS4_8identityES12_S1D_vS1E_EENS_8epilogue10collective6detail29Sm90TmaWarpSpecializedAdapterINS1H_15DefaultEpilogueISJ_SK_SK_NS1G_6thread17LinearCombinationISJ_Li1EffLNS1L_9ScaleType4KindE0ELNS_15FloatRoundStyleE2ESJ_EENS1_15EpilogueDefaultEEEEEvvEEEEvNT_6ParamsE --------------------------
	.section	.nv.shared._ZN7cutlass13device_kernelINS_4gemm6kernel13GemmUniversalIN4cute5tupleIJiiiiEEENS1_10collective13CollectiveMmaINS1_34MainloopSm90TmaGmmaWarpSpecializedILi3ENS5_IJNS4_1CILi2EEESB_NSA_ILi1EEEEEENS1_35KernelTmaWarpSpecializedCooperativeEEENS5_IJNSA_ILi256EEENSA_ILi128EEESH_EEENS_6half_tENS5_IJlSC_lEEESJ_SK_NS4_8TiledMMAINS4_8MMA_AtomIJNS4_4SM904GMMA26MMA_64x128x16_F32F16F16_SSILNSO_5MajorE0ELSQ_0ELNSO_7ScaleInE1ELSR_1EEEEEENS4_6LayoutINS5_IJSB_SC_SC_EEENS5_IJSC_NSA_ILi0EEESW_EEEEENS5_IJNS4_10UnderscoreESZ_SZ_EEEEENS4_23SM90_TMA_LOAD_MULTICASTENS4_14ComposedLayoutINS4_7SwizzleILi3ELi4ELi3EEENS4_18smem_ptr_flag_bitsILi16EEENSU_INS5_IJNSA_ILi8EEENSA_ILi64EEEEEENS5_IJS19_SC_EEEEEEEvNS4_8identityES12_S1D_vS1E_EENS_8epilogue10collective6detail29Sm90TmaWarpSpecializedAdapterINS1H_15DefaultEpilogueISJ_SK_SK_NS1G_6thread17LinearCombinationISJ_Li1EffLNS1L_9ScaleType4KindE0ELNS_15FloatRoundStyleE2ESJ_EENS1_15EpilogueDefaultEEEEEvvEEEEvNT_6ParamsE,"aw",@nobits
	.sectionflags	@""
	.align	16
	.zero		1024


//--------------------- .nv.shared.reserved.0     --------------------------
	.section	.nv.shared.reserved.0,"aw",@nobits
	.weak		__nv_reservedSMEM_offset_0_alias
	.size		__nv_reservedSMEM_offset_0_alias, 0, 0
	.other		__nv_reservedSMEM_offset_0_alias,@"STO_CUDA_RESERVED_SHARED STV_DEFAULT"
__nv_reservedSMEM_offset_0_alias:
	.zero		0


//--------------------- .nv.global                --------------------------
	.section	.nv.global,"aw",@nobits
.nv.global:
	.type		_ZN39_INTERNAL_f408c719_4_k_cu_58649098_37454cute1_E,@object
	.size		_ZN39_INTERNAL_f408c719_4_k_cu_58649098_37454cute1_E,(_ZN39_INTERNAL_f408c719_4_k_cu_58649098_37454cuda3std3__45__cpo6cbeginE - _ZN39_INTERNAL_f408c719_4_k_cu_58649098_37454cute1_E)
_ZN39_INTERNAL_f408c719_4_k_cu_58649098_37454cute1_E:
	.zero		1
	.type		_ZN39_INTERNAL_f408c719_4_k_cu_58649098_37454cuda3std3__45__cpo6cbeginE,@object
	.size		_ZN39_INTERNAL_f408c719_4_k_cu_58649098_37454cuda3std3__45__cpo6cbeginE,(_ZN39_INTERNAL_f408c719_4_k_cu_58649098_37454cuda3std3__48in_placeE - _ZN39_INTERNAL_f408c719_4_k_cu_58649098_37454cuda3std3__45__cpo6cbeginE)
_ZN39_INTERNAL_f408c719_4_k_cu_58649098_37454cuda3std3__45__cpo6cbeginE:
	.zero		1
	.type		_ZN39_INTERNAL_f408c719_4_k_cu_58649098_37454cuda3std3__48in_placeE,@object
	.size		_ZN39_INTERNAL_f408c719_4_k_cu_58649098_37454cuda3std3__48in_placeE,(_ZN39_INTERNAL_f408c719_4_k_cu_58649098_37454cuda3std6ranges3__45__cpo9iter_moveE - _ZN39_INTERNAL_f408c719_4_k_cu_58649098_37454cuda3std3__48in_placeE)
_ZN39_INTERNAL_f408c719_4_k_cu_58649098_37454cuda3std3__48in_placeE:
	.zero		1
	.type		_ZN39_INTERNAL_f408c719_4_k_cu_58649098_37454cuda3std6ranges3__45__cpo9iter_moveE,@object
	.size		_ZN39_INTERNAL_f408c719_4_k_cu_58649098_37454cuda3std6ranges3__45__cpo9iter_moveE,(_ZN39_INTERNAL_f408c719_4_k_cu_58649098_37454cuda3std3__45__cpo5beginE - _ZN39_INTERNAL_f408c719_4_k_cu_58649098_37454cuda3std6ranges3__45__cpo9iter_moveE)
_ZN39_INTERNAL_f408c719_4_k_cu_58649098_37454cuda3std6ranges3__45__cpo9iter_moveE:
	.zero		1
	.type		_ZN39_INTERNAL_f408c719_4_k_cu_58649098_37454cuda3std3__45__cpo5beginE,@object
	.size		_ZN39_INTERNAL_f408c719_4_k_cu_58649098_37454cuda3std3__45__cpo5beginE,(_ZN39_INTERNAL_f408c719_4_k_cu_58649098_37454cuda3std3__441_GLOBAL__N__f408c719_4_k_cu_58649098_37456ignoreE - _ZN39_INTERNAL_f408c719_4_k_cu_58649098_37454cuda3std3__45__cpo5beginE)
_ZN39_INTERNAL_f408c719_4_k_cu_58649098_37454cuda3std3__45__cpo5beginE:
	.zero		1
	.type		_ZN39_INTERNAL_f408c719_4_k_cu_58649098_37454cuda3std3__441_GLOBAL__N__f408c719_4_k_cu_58649098_37456ignoreE,@object
	.size		_ZN39_INTERNAL_f408c719_4_k_cu_58649098_37454cuda3std3__441_GLOBAL__N__f408c719_4_k_cu_58649098_37456ignoreE,(_ZN39_INTERNAL_f408c719_4_k_cu_58649098_37454cute7productE - _ZN39_INTERNAL_f408c719_4_k_cu_58649098_37454cuda3std3__441_GLOBAL__N__f408c719_4_k_cu_58649098_37456ignoreE)
_ZN39_INTERNAL_f408c719_4_k_cu_58649098_37454cuda3std3__441_GLOBAL__N__f408c719_4_k_cu_58649098_37456ignoreE:
	.zero		1
	.type		_ZN39_INTERNAL_f408c719_4_k_cu_58649098_37454cute7productE,@object
	.size		_ZN39_INTERNAL_f408c719_4_k_cu_58649098_37454cute7productE,(_ZN39_INTERNAL_f408c719_4_k_cu_58649098_37454cuda3std3__45__cpo3endE - _ZN39_INTERNAL_f408c719_4_k_cu_58649098_37454cute7productE)
_ZN39_INTERNAL_f408c719_4_k_cu_58649098_37454cute7productE:
	.zero		1
	.type		_ZN39_INTERNAL_f408c719_4_k_cu_58649098_37454cuda3std3__45__cpo3endE,@object
	.size		_ZN39_INTERNAL_f408c719_4_k_cu_58649098_37454cuda3std3__45__cpo3endE,(_ZN39_INTERNAL_f408c719_4_k_cu_58649098_37454cuda3std3__419piecewise_constructE - _ZN39_INTERNAL_f408c719_4_k_cu_58649098_37454cuda3std3__45__cpo3endE)
_ZN39_INTERNAL_f408c719_4_k_cu_58649098_37454cuda3std3__45__cpo3endE:
	.zero		1
	.type		_ZN39_INTERNAL_f408c719_4_k_cu_58649098_37454cuda3std3__419piecewise_constructE,@object
	.size		_ZN39_INTERNAL_f408c719_4_k_cu_58649098_37454cuda3std3__419piecewise_constructE,(_ZN39_INTERNAL_f408c719_4_k_cu_58649098_37454cuda3std3__45__cpo4cendE - _ZN39_INTERNAL_f408c719_4_k_cu_58649098_37454cuda3std3__419piecewise_constructE)
_ZN39_INTERNAL_f408c719_4_k_cu_58649098_37454cuda3std3__419piecewise_constructE:
	.zero		1
	.type		_ZN39_INTERNAL_f408c719_4_k_cu_58649098_37454cuda3std3__45__cpo4cendE,@object
	.size		_ZN39_INTERNAL_f408c719_4_k_cu_58649098_37454cuda3std3__45__cpo4cendE,(_ZN39_INTERNAL_f408c719_4_k_cu_58649098_37454cuda3std6ranges3__45__cpo4swapE - _ZN39_INTERNAL_f408c719_4_k_cu_58649098_37454cuda3std3__45__cpo4cendE)
_ZN39_INTERNAL_f408c719_4_k_cu_58649098_37454cuda3std3__45__cpo4cendE:
	.zero		1
	.type		_ZN39_INTERNAL_f408c719_4_k_cu_58649098_37454cuda3std6ranges3__45__cpo4swapE,@object
	.size		_ZN39_INTERNAL_f408c719_4_k_cu_58649098_37454cuda3std6ranges3__45__cpo4swapE,(.L_8 - _ZN39_INTERNAL_f408c719_4_k_cu_58649098_37454cuda3std6ranges3__45__cpo4swapE)
_ZN39_INTERNAL_f408c719_4_k_cu_58649098_37454cuda3std6ranges3__45__cpo4swapE:
	.zero		1
.L_8:


//--------------------- .nv.constant0._ZN7cutlass13device_kernelINS_4gemm6kernel13GemmUniversalIN4cute5tupleIJiiiiEEENS1_10collective13CollectiveMmaINS1_34MainloopSm90TmaGmmaWarpSpecializedILi3ENS5_IJNS4_1CILi2EEESB_NSA_ILi1EEEEEENS1_35KernelTmaWarpSpecializedCooperativeEEENS5_IJNSA_ILi256EEENSA_ILi128EEESH_EEENS_6half_tENS5_IJlSC_lEEESJ_SK_NS4_8TiledMMAINS4_8MMA_AtomIJNS4_4SM904GMMA26MMA_64x128x16_F32F16F16_SSILNSO_5MajorE0ELSQ_0ELNSO_7ScaleInE1ELSR_1EEEEEENS4_6LayoutINS5_IJSB_SC_SC_EEENS5_IJSC_NSA_ILi0EEESW_EEEEENS5_IJNS4_10UnderscoreESZ_SZ_EEEEENS4_23SM90_TMA_LOAD_MULTICASTENS4_14ComposedLayoutINS4_7SwizzleILi3ELi4ELi3EEENS4_18smem_ptr_flag_bitsILi16EEENSU_INS5_IJNSA_ILi8EEENSA_ILi64EEEEEENS5_IJS19_SC_EEEEEEEvNS4_8identityES12_S1D_vS1E_EENS_8epilogue10collective6detail29Sm90TmaWarpSpecializedAdapterINS1H_15DefaultEpilogueISJ_SK_SK_NS1G_6thread17LinearCombinationISJ_Li1EffLNS1L_9ScaleType4KindE0ELNS_15FloatRoundStyleE2ESJ_EENS1_15EpilogueDefaultEEEEEvvEEEEvNT_6ParamsE --------------------------
	.section	.nv.constant0._ZN7cutlass13device_kernelINS_4gemm6kernel13GemmUniversalIN4cute5tupleIJiiiiEEENS1_10collective13CollectiveMmaINS1_34MainloopSm90TmaGmmaWarpSpecializedILi3ENS5_IJNS4_1CILi2EEESB_NSA_ILi1EEEEEENS1_35KernelTmaWarpSpecializedCooperativeEEENS5_IJNSA_ILi256EEENSA_ILi128EEESH_EEENS_6half_tENS5_IJlSC_lEEESJ_SK_NS4_8TiledMMAINS4_8MMA_AtomIJNS4_4SM904GMMA26MMA_64x128x16_F32F16F16_SSILNSO_5MajorE0ELSQ_0ELNSO_7ScaleInE1ELSR_1EEEEEENS4_6LayoutINS5_IJSB_SC_SC_EEENS5_IJSC_NSA_ILi0EEESW_EEEEENS5_IJNS4_10UnderscoreESZ_SZ_EEEEENS4_23SM90_TMA_LOAD_MULTICASTENS4_14ComposedLayoutINS4_7SwizzleILi3ELi4ELi3EEENS4_18smem_ptr_flag_bitsILi16EEENSU_INS5_IJNSA_ILi8EEENSA_ILi64EEEEEENS5_IJS19_SC_EEEEEEEvNS4_8identityES12_S1D_vS1E_EENS_8epilogue10collective6detail29Sm90TmaWarpSpecializedAdapterINS1H_15DefaultEpilogueISJ_SK_SK_NS1G_6thread17LinearCombinationISJ_Li1EffLNS1L_9ScaleType4KindE0ELNS_15FloatRoundStyleE2ESJ_EENS1_15EpilogueDefaultEEEEEvvEEEEvNT_6ParamsE,"a",@progbits
	.sectionflags	@""
	.align	4
.nv.constant0._ZN7cutlass13device_kernelINS_4gemm6kernel13GemmUniversalIN4cute5tupleIJiiiiEEENS1_10collective13CollectiveMmaINS1_34MainloopSm90TmaGmmaWarpSpecializedILi3ENS5_IJNS4_1CILi2EEESB_NSA_ILi1EEEEEENS1_35KernelTmaWarpSpecializedCooperativeEEENS5_IJNSA_ILi256EEENSA_ILi128EEESH_EEENS_6half_tENS5_IJlSC_lEEESJ_SK_NS4_8TiledMMAINS4_8MMA_AtomIJNS4_4SM904GMMA26MMA_64x128x16_F32F16F16_SSILNSO_5MajorE0ELSQ_0ELNSO_7ScaleInE1ELSR_1EEEEEENS4_6LayoutINS5_IJSB_SC_SC_EEENS5_IJSC_NSA_ILi0EEESW_EEEEENS5_IJNS4_10UnderscoreESZ_SZ_EEEEENS4_23SM90_TMA_LOAD_MULTICASTENS4_14ComposedLayoutINS4_7SwizzleILi3ELi4ELi3EEENS4_18smem_ptr_flag_bitsILi16EEENSU_INS5_IJNSA_ILi8EEENSA_ILi64EEEEEENS5_IJS19_SC_EEEEEEEvNS4_8identityES12_S1D_vS1E_EENS_8epilogue10collective6detail29Sm90TmaWarpSpecializedAdapterINS1H_15DefaultEpilogueISJ_SK_SK_NS1G_6thread17LinearCombinationISJ_Li1EffLNS1L_9ScaleType4KindE0ELNS_15FloatRoundStyleE2ESJ_EENS1_15EpilogueDefaultEEEEEvvEEEEvNT_6ParamsE:
	.zero		1664


//--------------------- SYMBOLS --------------------------

	.type		.nv.reservedSmem.offset0,@object
	.size		.nv.reservedSmem.offset0,0x4
	.type		__assertfail,@function
